	.target	sm_90a

	.elftype	@"ET_EXEC"


//--------------------- .note.nv.tkinfo           --------------------------
	.section	.note.nv.tkinfo,"",@"SHT_NOTE"
	.sectionflags	@"SHF_NOTE_NV_TKINFO"
	.tkinfo
        /*0018*/ 	.word	0x00000002
        /*0030*/ 	.string	""
        /*0030*/ 	.string	"ptxas"
        /*0030*/ 	.string	"Cuda compilation tools, release 13.0, V13.0.88"
        /*0030*/ 	.string	"Build cuda_13.0.r13.0/compiler.36424714_0"
        /*0030*/ 	.string	"-arch sm_90a -m 64 "



//--------------------- .note.nv.cuinfo           --------------------------
	.section	.note.nv.cuinfo,"",@"SHT_NOTE"
	.sectionflags	@"SHF_NOTE_NV_CUINFO"
        /*0018*/ 	.short	0x0002
        /*001a*/ 	.short	0x005a
        /*001c*/ 	.short	0x0082
	.zero		2


//--------------------- .nv.info                  --------------------------
	.section	.nv.info,"",@"SHT_CUDA_INFO"
	.align	4


	//----- nvinfo : EIATTR_REGCOUNT
	.align		4
        /*0000*/ 	.byte	0x04, 0x2f
        /*0002*/ 	.short	(.L_15 - .L_14)
	.align		4
.L_14:
        /*0004*/ 	.word	index@(_ZN7cutlass13device_kernelINS_4gemm6kernel13GemmUniversalIN4cute5tupleIJiiiiEEENS1_10collective13CollectiveMmaINS1_34MainloopSm90TmaGmmaWarpSpecializedILi5ENS5_IJNS4_1CILi2EEENSA_ILi1EEESC_EEENS1_32KernelTmaWarpSpecializedPingpongEEENS5_IJNSA_ILi64EEENSA_ILi256EEENSA_ILi32EEEEEENS_10tfloat32_tENS5_IJlSC_lEEESK_SL_NS4_8TiledMMAINS4_8MMA_AtomIJNS4_4SM904GMMA30MMA_64x256x8_F32TF32TF32_SS_TNILNSP_7ScaleInE1ELSR_1EEEEEENS4_6LayoutINS5_IJSC_SC_SC_EEENS5_IJNSA_ILi0EEESW_SW_EEEEENS5_IJNS4_10UnderscoreESZ_SZ_EEEEENS4_13SM90_TMA_LOADENS4_14ComposedLayoutINS4_7SwizzleILi3ELi4ELi3EEENS4_18smem_ptr_flag_bitsILi32EEENSU_INS5_IJNSA_ILi8EEESI_EEENS5_IJSI_SC_EEEEEEEvNS4_8identityENS4_23SM90_TMA_LOAD_MULTICASTES1C_vS1D_EENS_8epilogue10collective6detail29Sm90TmaWarpSpecializedAdapterINS1H_15DefaultEpilogueISK_SL_SL_NS1G_6thread17LinearCombinationISK_Li1EffLNS1L_9ScaleType4KindE0ELNS_15FloatRoundStyleE2ESK_EENS1_15EpilogueDefaultEEEEEvvEEEEvNT_6ParamsE)
        /*0008*/ 	.word	0x000000a8


	//----- nvinfo : EIATTR_FRAME_SIZE
	.align		4
.L_15:
        /*000c*/ 	.byte	0x04, 0x11
        /*000e*/ 	.short	(.L_17 - .L_16)
	.align		4
.L_16:
        /*0010*/ 	.word	index@(_ZN7cutlass13device_kernelINS_4gemm6kernel13GemmUniversalIN4cute5tupleIJiiiiEEENS1_10collective13CollectiveMmaINS1_34MainloopSm90TmaGmmaWarpSpecializedILi5ENS5_IJNS4_1CILi2EEENSA_ILi1EEESC_EEENS1_32KernelTmaWarpSpecializedPingpongEEENS5_IJNSA_ILi64EEENSA_ILi256EEENSA_ILi32EEEEEENS_10tfloat32_tENS5_IJlSC_lEEESK_SL_NS4_8TiledMMAINS4_8MMA_AtomIJNS4_4SM904GMMA30MMA_64x256x8_F32TF32TF32_SS_TNILNSP_7ScaleInE1ELSR_1EEEEEENS4_6LayoutINS5_IJSC_SC_SC_EEENS5_IJNSA_ILi0EEESW_SW_EEEEENS5_IJNS4_10UnderscoreESZ_SZ_EEEEENS4_13SM90_TMA_LOADENS4_14ComposedLayoutINS4_7SwizzleILi3ELi4ELi3EEENS4_18smem_ptr_flag_bitsILi32EEENSU_INS5_IJNSA_ILi8EEESI_EEENS5_IJSI_SC_EEEEEEEvNS4_8identityENS4_23SM90_TMA_LOAD_MULTICASTES1C_vS1D_EENS_8epilogue10collective6detail29Sm90TmaWarpSpecializedAdapterINS1H_15DefaultEpilogueISK_SL_SL_NS1G_6thread17LinearCombinationISK_Li1EffLNS1L_9ScaleType4KindE0ELNS_15FloatRoundStyleE2ESK_EENS1_15EpilogueDefaultEEEEEvvEEEEvNT_6ParamsE)
        /*0014*/ 	.word	0x00000008


	//----- nvinfo : EIATTR_MIN_STACK_SIZE
	.align		4
.L_17:
        /*0018*/ 	.byte	0x04, 0x12
        /*001a*/ 	.short	(.L_19 - .L_18)
	.align		4
.L_18:
        /*001c*/ 	.word	index@(_ZN7cutlass13device_kernelINS_4gemm6kernel13GemmUniversalIN4cute5tupleIJiiiiEEENS1_10collective13CollectiveMmaINS1_34MainloopSm90TmaGmmaWarpSpecializedILi5ENS5_IJNS4_1CILi2EEENSA_ILi1EEESC_EEENS1_32KernelTmaWarpSpecializedPingpongEEENS5_IJNSA_ILi64EEENSA_ILi256EEENSA_ILi32EEEEEENS_10tfloat32_tENS5_IJlSC_lEEESK_SL_NS4_8TiledMMAINS4_8MMA_AtomIJNS4_4SM904GMMA30MMA_64x256x8_F32TF32TF32_SS_TNILNSP_7ScaleInE1ELSR_1EEEEEENS4_6LayoutINS5_IJSC_SC_SC_EEENS5_IJNSA_ILi0EEESW_SW_EEEEENS5_IJNS4_10UnderscoreESZ_SZ_EEEEENS4_13SM90_TMA_LOADENS4_14ComposedLayoutINS4_7SwizzleILi3ELi4ELi3EEENS4_18smem_ptr_flag_bitsILi32EEENSU_INS5_IJNSA_ILi8EEESI_EEENS5_IJSI_SC_EEEEEEEvNS4_8identityENS4_23SM90_TMA_LOAD_MULTICASTES1C_vS1D_EENS_8epilogue10collective6detail29Sm90TmaWarpSpecializedAdapterINS1H_15DefaultEpilogueISK_SL_SL_NS1G_6thread17LinearCombinationISK_Li1EffLNS1L_9ScaleType4KindE0ELNS_15FloatRoundStyleE2ESK_EENS1_15EpilogueDefaultEEEEEvvEEEEvNT_6ParamsE)
        /*0020*/ 	.word	0x00000008
.L_19:


//--------------------- .nv.compat                --------------------------
	.section	.nv.compat,"",@"SHT_CUDA_COMPAT_INFO"
	.align	4
        /*0000*/ 	.byte	0x02, 0x09, 0x01, 0x00, 0x02, 0x02, 0x04, 0x00, 0x02, 0x05, 0x05, 0x00, 0x03, 0x07, 0x01, 0x01
        /*0010*/ 	.byte	0x02, 0x03, 0x01, 0x00, 0x02, 0x06, 0x01, 0x00, 0x04, 0x0b, 0x08, 0x00, 0x00, 0x00, 0x00, 0x00
        /*0020*/ 	.byte	0x00, 0x00, 0x00, 0x00


//--------------------- .nv.info._ZN7cutlass13device_kernelINS_4gemm6kernel13GemmUniversalIN4cute5tupleIJiiiiEEENS1_10collective13CollectiveMmaINS1_34MainloopSm90TmaGmmaWarpSpecializedILi5ENS5_IJNS4_1CILi2EEENSA_ILi1EEESC_EEENS1_32KernelTmaWarpSpecializedPingpongEEENS5_IJNSA_ILi64EEENSA_ILi256EEENSA_ILi32EEEEEENS_10tfloat32_tENS5_IJlSC_lEEESK_SL_NS4_8TiledMMAINS4_8MMA_AtomIJNS4_4SM904GMMA30MMA_64x256x8_F32TF32TF32_SS_TNILNSP_7ScaleInE1ELSR_1EEEEEENS4_6LayoutINS5_IJSC_SC_SC_EEENS5_IJNSA_ILi0EEESW_SW_EEEEENS5_IJNS4_10UnderscoreESZ_SZ_EEEEENS4_13SM90_TMA_LOADENS4_14ComposedLayoutINS4_7SwizzleILi3ELi4ELi3EEENS4_18smem_ptr_flag_bitsILi32EEENSU_INS5_IJNSA_ILi8EEESI_EEENS5_IJSI_SC_EEEEEEEvNS4_8identityENS4_23SM90_TMA_LOAD_MULTICASTES1C_vS1D_EENS_8epilogue10collective6detail29Sm90TmaWarpSpecializedAdapterINS1H_15DefaultEpilogueISK_SL_SL_NS1G_6thread17LinearCombinationISK_Li1EffLNS1L_9ScaleType4KindE0ELNS_15FloatRoundStyleE2ESK_EENS1_15EpilogueDefaultEEEEEvvEEEEvNT_6ParamsE --------------------------
	.section	.nv.info._ZN7cutlass13device_kernelINS_4gemm6kernel13GemmUniversalIN4cute5tupleIJiiiiEEENS1_10collective13CollectiveMmaINS1_34MainloopSm90TmaGmmaWarpSpecializedILi5ENS5_IJNS4_1CILi2EEENSA_ILi1EEESC_EEENS1_32KernelTmaWarpSpecializedPingpongEEENS5_IJNSA_ILi64EEENSA_ILi256EEENSA_ILi32EEEEEENS_10tfloat32_tENS5_IJlSC_lEEESK_SL_NS4_8TiledMMAINS4_8MMA_AtomIJNS4_4SM904GMMA30MMA_64x256x8_F32TF32TF32_SS_TNILNSP_7ScaleInE1ELSR_1EEEEEENS4_6LayoutINS5_IJSC_SC_SC_EEENS5_IJNSA_ILi0EEESW_SW_EEEEENS5_IJNS4_10UnderscoreESZ_SZ_EEEEENS4_13SM90_TMA_LOADENS4_14ComposedLayoutINS4_7SwizzleILi3ELi4ELi3EEENS4_18smem_ptr_flag_bitsILi32EEENSU_INS5_IJNSA_ILi8EEESI_EEENS5_IJSI_SC_EEEEEEEvNS4_8identityENS4_23SM90_TMA_LOAD_MULTICASTES1C_vS1D_EENS_8epilogue10collective6detail29Sm90TmaWarpSpecializedAdapterINS1H_15DefaultEpilogueISK_SL_SL_NS1G_6thread17LinearCombinationISK_Li1EffLNS1L_9ScaleType4KindE0ELNS_15FloatRoundStyleE2ESK_EENS1_15EpilogueDefaultEEEEEvvEEEEvNT_6ParamsE,"",@"SHT_CUDA_INFO"
	.sectionflags	@""
	.align	4


	//----- nvinfo : EIATTR_CUDA_API_VERSION
	.align		4
        /*0000*/ 	.byte	0x04, 0x37
        /*0002*/ 	.short	(.L_21 - .L_20)
.L_20:
        /*0004*/ 	.word	0x00000082


	//----- nvinfo : EIATTR_KPARAM_INFO
	.align		4
.L_21:
        /*0008*/ 	.byte	0x04, 0x17
        /*000a*/ 	.short	(.L_23 - .L_22)
.L_22:
        /*000c*/ 	.word	0x00000000
        /*0010*/ 	.short	0x0000
        /*0012*/ 	.short	0x0070
        /*0014*/ 	.byte	0x00, 0xf0, 0x01, 0x10


	//----- nvinfo : EIATTR_SPARSE_MMA_MASK
	.align		4
.L_23:
        /*0018*/ 	.byte	0x03, 0x50
        /*001a*/ 	.short	0x0000


	//----- nvinfo : EIATTR_MAXREG_COUNT
	.align		4
        /*001c*/ 	.byte	0x03, 0x1b
        /*001e*/ 	.short	0x00a8


	//----- nvinfo : EIATTR_NUM_BARRIERS
	.align		4
        /*0020*/ 	.byte	0x02, 0x4c
        /*0022*/ 	.byte	0x01
	.zero		1


	//----- nvinfo : EIATTR_EXTERNS
	.align		4
        /*0024*/ 	.byte	0x04, 0x0f
        /*0026*/ 	.short	(.L_25 - .L_24)


	//   ....[0]....
	.align		4
.L_24:
        /*0028*/ 	.word	index@(__assertfail)


	//----- nvinfo : EIATTR_ANNOTATIONS
	.align		4
.L_25:
        /*002c*/ 	.byte	0x04, 0x55
        /*002e*/ 	.short	(.L_27 - .L_26)


	//   ....[0]....
.L_26:
        /*0030*/ 	.word	0x00000001
        /*0034*/ 	.byte	0xd0, 0x0d, 0x00, 0x00, 0x01, 0x00, 0x00, 0x00, 0x60, 0x9f, 0x00, 0x00, 0x01, 0x00, 0x00, 0x00
        /*0044*/ 	.byte	0xd0, 0xab, 0x00, 0x00


	//----- nvinfo : EIATTR_MERCURY_ISA_VERSION
	.align		4
.L_27:
        /*0048*/ 	.byte	0x03, 0x5f
        /*004a*/ 	.short	0x0101


	//----- nvinfo : EIATTR_INT_WARP_WIDE_INSTR_OFFSETS
	.align		4
        /*004c*/ 	.byte	0x04, 0x31
        /*004e*/ 	.short	(.L_29 - .L_28)


	//   ....[0]....
.L_28:
        /*0050*/ 	.word	0x00000550


	//   ....[1]....
        /*0054*/ 	.word	0x00000580


	//   ....[2]....
        /*0058*/ 	.word	0x000005c0


	//   ....[3]....
        /*005c*/ 	.word	0x000006f0


	//   ....[4]....
        /*0060*/ 	.word	0x00000700


	//   ....[5]....
        /*0064*/ 	.word	0x00000710


	//   ....[6]....
        /*0068*/ 	.word	0x000007b0


	//   ....[7]....
        /*006c*/ 	.word	0x000007f0


	//   ....[8]....
        /*0070*/ 	.word	0x000020a0


	//----- nvinfo : EIATTR_COOP_GROUP_MASK_REGIDS
	.align		4
.L_29:
        /*0074*/ 	.byte	0x04, 0x29
        /*0076*/ 	.short	(.L_31 - .L_30)


	//   ....[0]....
.L_30:
        /*0078*/ 	.word	0xffffffff


	//   ....[1]....
        /*007c*/ 	.word	0xffffffff


	//   ....[2]....
        /*0080*/ 	.word	0xffffffff


	//   ....[3]....
        /*0084*/ 	.word	0xffffffff


	//   ....[4]....
        /*0088*/ 	.word	0xffffffff


	//   ....[5]....
        /*008c*/ 	.word	0xffffffff


	//   ....[6]....
        /*0090*/ 	.word	0xffffffff


	//----- nvinfo : EIATTR_COOP_GROUP_INSTR_OFFSETS
	.align		4
.L_31:
        /*0094*/ 	.byte	0x04, 0x28
        /*0096*/ 	.short	(.L_33 - .L_32)


	//   ....[0]....
.L_32:
        /*0098*/ 	.word	0x00000070


	//   ....[1]....
        /*009c*/ 	.word	0x00000080


	//   ....[2]....
        /*00a0*/ 	.word	0x00000140


	//   ....[3]....
        /*00a4*/ 	.word	0x00000310


	//   ....[4]....
        /*00a8*/ 	.word	0x00000350


	//   ....[5]....
        /*00ac*/ 	.word	0x00000730


	//   ....[6]....
        /*00b0*/ 	.word	0x00000970


	//----- nvinfo : EIATTR_REG_RECONFIG
	.align		4
.L_33:
        /*00b4*/ 	.byte	0x01, 0x54
	.zero		2


	//----- nvinfo : EIATTR_SYSCALL_OFFSETS
	.align		4
        /*00b8*/ 	.byte	0x04, 0x46
        /*00ba*/ 	.short	(.L_35 - .L_34)


	//   ....[0]....
.L_34:
        /*00bc*/ 	.word	0x00001800


	//----- nvinfo : EIATTR_MBARRIER_INSTR_OFFSETS
	.align		4
.L_35:
        /*00c0*/ 	.byte	0x04, 0x39
        /*00c2*/ 	.short	(.L_37 - .L_36)


	//   ....[0]....
.L_36:
        /*00c4*/ 	.word	0x00000260
        /*00c8*/ 	.word	0x000000ff
        /*00cc*/ 	.word	0x00000000
        /*00d0*/ 	.short	0x0100
        /*00d2*/ 	.byte	0x08
	.zero		1


	//   ....[1]....
        /*00d4*/ 	.word	0x00000270
        /*00d8*/ 	.word	0x000000ff
        /*00dc*/ 	.word	0x00000028
        /*00e0*/ 	.short	0x0100
        /*00e2*/ 	.byte	0x08
	.zero		1


	//   ....[2]....
        /*00e4*/ 	.word	0x00000280
        /*00e8*/ 	.word	0x000000ff
        /*00ec*/ 	.word	0x00000008
        /*00f0*/ 	.short	0x0100
        /*00f2*/ 	.byte	0x08
	.zero		1


	//   ....[3]....
        /*00f4*/ 	.word	0x00000290
        /*00f8*/ 	.word	0x000000ff
        /*00fc*/ 	.word	0x00000030
        /*0100*/ 	.short	0x0100
        /*0102*/ 	.byte	0x08
	.zero		1


	//   ....[4]....
        /*0104*/ 	.word	0x000002a0
        /*0108*/ 	.word	0x000000ff
        /*010c*/ 	.word	0x00000010
        /*0110*/ 	.short	0x0100
        /*0112*/ 	.byte	0x08
	.zero		1


	//   ....[5]....
        /*0114*/ 	.word	0x000002b0
        /*0118*/ 	.word	0x000000ff
        /*011c*/ 	.word	0x00000038
        /*0120*/ 	.short	0x0100
        /*0122*/ 	.byte	0x08
	.zero		1


	//   ....[6]....
        /*0124*/ 	.word	0x000002c0
        /*0128*/ 	.word	0x000000ff
        /*012c*/ 	.word	0x00000018
        /*0130*/ 	.short	0x0100
        /*0132*/ 	.byte	0x08
	.zero		1


	//   ....[7]....
        /*0134*/ 	.word	0x000002d0
        /*0138*/ 	.word	0x000000ff
        /*013c*/ 	.word	0x00000040
        /*0140*/ 	.short	0x0100
        /*0142*/ 	.byte	0x08
	.zero		1


	//   ....[8]....
        /*0144*/ 	.word	0x000002e0
        /*0148*/ 	.word	0x000000ff
        /*014c*/ 	.word	0x00000020
        /*0150*/ 	.short	0x0100
        /*0152*/ 	.byte	0x08
	.zero		1


	//   ....[9]....
        /*0154*/ 	.word	0x000002f0
        /*0158*/ 	.word	0x000000ff
        /*015c*/ 	.word	0x00000048
        /*0160*/ 	.short	0x0100
        /*0162*/ 	.byte	0x08
	.zero		1


	//   ....[10]....
        /*0164*/ 	.word	0x00000820
        /*0168*/ 	.word	0x000000ff
        /*016c*/ 	.word	0x00000080
        /*0170*/ 	.short	0x0100
        /*0172*/ 	.byte	0x08
	.zero		1


	//   ....[11]....
        /*0174*/ 	.word	0x000008b0
        /*0178*/ 	.word	0x000000ff
        /*017c*/ 	.word	0x00000088
        /*0180*/ 	.short	0x0100
        /*0182*/ 	.byte	0x08
	.zero		1


	//   ....[12]....
        /*0184*/ 	.word	0x000008f0
        /*0188*/ 	.word	0x000000ff
        /*018c*/ 	.word	0x00000060
        /*0190*/ 	.short	0x0100
        /*0192*/ 	.byte	0x09
	.zero		1


	//   ....[13]....
        /*0194*/ 	.word	0x00000900
        /*0198*/ 	.word	0x000000ff
        /*019c*/ 	.word	0x00000068
        /*01a0*/ 	.short	0x0100
        /*01a2*/ 	.byte	0x09
	.zero		1


	//   ....[14]....
        /*01a4*/ 	.word	0x00000910
        /*01a8*/ 	.word	0x000000ff
        /*01ac*/ 	.word	0x00000070
        /*01b0*/ 	.short	0x0100
        /*01b2*/ 	.byte	0x09
	.zero		1


	//   ....[15]....
        /*01b4*/ 	.word	0x00000920
        /*01b8*/ 	.word	0x000000ff
        /*01bc*/ 	.word	0x00000078
        /*01c0*/ 	.short	0x0100
        /*01c2*/ 	.byte	0x09
	.zero		1


	//   ....[16]....
        /*01c4*/ 	.word	0x000016e0
        /*01c8*/ 	.word	0x0000009f
        /*01cc*/ 	.word	0x00000000
        /*01d0*/ 	.short	0x010a
        /*01d2*/ 	.byte	0x2a
	.zero		1


	//   ....[17]....
        /*01d4*/ 	.word	0x00001880
        /*01d8*/ 	.word	0x00000003
        /*01dc*/ 	.word	0x00000000
        /*01e0*/ 	.short	0x010a
        /*01e2*/ 	.byte	0x3f
	.zero		1


	//   ....[18]....
        /*01e4*/ 	.word	0x000018e0
        /*01e8*/ 	.word	0x00000003
        /*01ec*/ 	.word	0x00000000
        /*01f0*/ 	.short	0x010a
        /*01f2*/ 	.byte	0x3f
	.zero		1


	//   ....[19]....
        /*01f4*/ 	.word	0x00001c70
        /*01f8*/ 	.word	0x000000ff
        /*01fc*/ 	.word	0x00000000
        /*0200*/ 	.short	0x010a
        /*0202*/ 	.byte	0x04
	.zero		1


	//   ....[20]....
        /*0204*/ 	.word	0x00001cb0
        /*0208*/ 	.word	0x000000ff
        /*020c*/ 	.word	0x00000000
        /*0210*/ 	.short	0x010a
        /*0212*/ 	.byte	0x04
	.zero		1


	//   ....[21]....
        /*0214*/ 	.word	0x00001f40
        /*0218*/ 	.word	0x00000005
        /*021c*/ 	.word	0x00000000
        /*0220*/ 	.short	0x0101
        /*0222*/ 	.byte	0x3f
	.zero		1


	//   ....[22]....
        /*0224*/ 	.word	0x00002040
        /*0228*/ 	.word	0x000000a0
        /*022c*/ 	.word	0x00000000
        /*0230*/ 	.short	0x0101
        /*0232*/ 	.byte	0x2d
	.zero		1


	//   ....[23]....
        /*0234*/ 	.word	0x00002140
        /*0238*/ 	.word	0x00000003
        /*023c*/ 	.word	0x00000000
        /*0240*/ 	.short	0x0101
        /*0242*/ 	.byte	0x3f
	.zero		1


	//   ....[24]....
        /*0244*/ 	.word	0x00002200
        /*0248*/ 	.word	0x0000009f
        /*024c*/ 	.word	0x00000010
        /*0250*/ 	.short	0x010a
        /*0252*/ 	.byte	0x2a
	.zero		1


	//   ....[25]....
        /*0254*/ 	.word	0x00009f80
        /*0258*/ 	.word	0x000000a2
        /*025c*/ 	.word	0x00000000
        /*0260*/ 	.short	0x0101
        /*0262*/ 	.byte	0x2d
	.zero		1


	//   ....[26]....
        /*0264*/ 	.word	0x0000a920
        /*0268*/ 	.word	0x0000000e
        /*026c*/ 	.word	0x00000028
        /*0270*/ 	.short	0x010a
        /*0272*/ 	.byte	0x3f
	.zero		1


	//   ....[27]....
        /*0274*/ 	.word	0x0000ace0
        /*0278*/ 	.word	0x00000005
        /*027c*/ 	.word	0x00000088
        /*0280*/ 	.short	0x0101
        /*0282*/ 	.byte	0x3f
	.zero		1


	//   ....[28]....
        /*0284*/ 	.word	0x0000b470
        /*0288*/ 	.word	0x00000009
        /*028c*/ 	.word	0x00000000
        /*0290*/ 	.short	0x010a
        /*0292*/ 	.byte	0x3f
	.zero		1


	//   ....[29]....
        /*0294*/ 	.word	0x0000b4f0
        /*0298*/ 	.word	0x00000008
        /*029c*/ 	.word	0x00000000
        /*02a0*/ 	.short	0x010a
        /*02a2*/ 	.byte	0x3f
	.zero		1


	//   ....[30]....
        /*02a4*/ 	.word	0x0000b580
        /*02a8*/ 	.word	0x00000009
        /*02ac*/ 	.word	0x00000000
        /*02b0*/ 	.short	0x010a
        /*02b2*/ 	.byte	0x3f
	.zero		1


	//   ....[31]....
        /*02b4*/ 	.word	0x0000b610
        /*02b8*/ 	.word	0x00000006
        /*02bc*/ 	.word	0x00000000
        /*02c0*/ 	.short	0x010a
        /*02c2*/ 	.byte	0x3f
	.zero		1


	//   ....[32]....
        /*02c4*/ 	.word	0x0000b6a0
        /*02c8*/ 	.word	0x00000003
        /*02cc*/ 	.word	0x00000000
        /*02d0*/ 	.short	0x010a
        /*02d2*/ 	.byte	0x3f
	.zero		1


	//   ....[33]....
        /*02d4*/ 	.word	0x0000b700
        /*02d8*/ 	.word	0x000000a1
        /*02dc*/ 	.word	0x00000000
        /*02e0*/ 	.short	0x010a
        /*02e2*/ 	.byte	0x3f
	.zero		1


	//   ....[34]....
        /*02e4*/ 	.word	0x0000b750
        /*02e8*/ 	.word	0x00000003
        /*02ec*/ 	.word	0x00000000
        /*02f0*/ 	.short	0x010a
        /*02f2*/ 	.byte	0x3f
	.zero		1


	//   ....[35]....
        /*02f4*/ 	.word	0x0000b7b0
        /*02f8*/ 	.word	0x00000005
        /*02fc*/ 	.word	0x00000000
        /*0300*/ 	.short	0x010a
        /*0302*/ 	.byte	0x3f
	.zero		1


	//   ....[36]....
        /*0304*/ 	.word	0x0000b800
        /*0308*/ 	.word	0x000000a1
        /*030c*/ 	.word	0x00000010
        /*0310*/ 	.short	0x010a
        /*0312*/ 	.byte	0x3f
	.zero		1


	//   ....[37]....
        /*0314*/ 	.word	0x0000b8d0
        /*0318*/ 	.word	0x0000000e
        /*031c*/ 	.word	0x00000028
        /*0320*/ 	.short	0x010a
        /*0322*/ 	.byte	0x3f
	.zero		1


	//   ....[38]....
        /*0324*/ 	.word	0x0000b9a0
        /*0328*/ 	.word	0x00000009
        /*032c*/ 	.word	0x00000000
        /*0330*/ 	.short	0x010a
        /*0332*/ 	.byte	0x3f
	.zero		1


	//   ....[39]....
        /*0334*/ 	.word	0x0000b9f0
        /*0338*/ 	.word	0x00000008
        /*033c*/ 	.word	0x00000000
        /*0340*/ 	.short	0x010a
        /*0342*/ 	.byte	0x3f
	.zero		1


	//   ....[40]....
        /*0344*/ 	.word	0x0000ba40
        /*0348*/ 	.word	0x00000009
        /*034c*/ 	.word	0x00000000
        /*0350*/ 	.short	0x010a
        /*0352*/ 	.byte	0x3f
	.zero		1


	//   ....[41]....
        /*0354*/ 	.word	0x0000ba90
        /*0358*/ 	.word	0x00000006
        /*035c*/ 	.word	0x00000000
        /*0360*/ 	.short	0x010a
        /*0362*/ 	.byte	0x3f
	.zero		1


	//----- nvinfo : EIATTR_NUM_MBARRIERS
	.align		4
.L_37:
        /*0364*/ 	.byte	0x03, 0x38
        /*0366*/ 	.short	0x0010


	//----- nvinfo : EIATTR_EXIT_INSTR_OFFSETS
	.align		4
        /*0368*/ 	.byte	0x04, 0x1c
        /*036a*/ 	.short	(.L_39 - .L_38)


	//   ....[0]....
.L_38:
        /*036c*/ 	.word	0x00001410


	//   ....[1]....
        /*0370*/ 	.word	0x00001470


	//   ....[2]....
        /*0374*/ 	.word	0x0000a610


	//   ....[3]....
        /*0378*/ 	.word	0x0000a640


	//   ....[4]....
        /*037c*/ 	.word	0x0000b6f0


	//----- nvinfo : EIATTR_MAX_THREADS
	.align		4
.L_39:
        /*0380*/ 	.byte	0x04, 0x05
        /*0382*/ 	.short	(.L_41 - .L_40)
.L_40:
        /*0384*/ 	.word	0x00000180
        /*0388*/ 	.word	0x00000001
        /*038c*/ 	.word	0x00000001


	//----- nvinfo : EIATTR_CRS_STACK_SIZE
	.align		4
.L_41:
        /*0390*/ 	.byte	0x04, 0x1e
        /*0392*/ 	.short	(.L_43 - .L_42)
.L_42:
        /*0394*/ 	.word	0x00000000


	//----- nvinfo : EIATTR_CBANK_PARAM_SIZE
	.align		4
.L_43:
        /*0398*/ 	.byte	0x03, 0x19
        /*039a*/ 	.short	0x0470


	//----- nvinfo : EIATTR_PARAM_CBANK
	.align		4
        /*039c*/ 	.byte	0x04, 0x0a
        /*039e*/ 	.short	(.L_45 - .L_44)
	.align		4
.L_44:
        /*03a0*/ 	.word	index@(.nv.constant0._ZN7cutlass13device_kernelINS_4gemm6kernel13GemmUniversalIN4cute5tupleIJiiiiEEENS1_10collective13CollectiveMmaINS1_34MainloopSm90TmaGmmaWarpSpecializedILi5ENS5_IJNS4_1CILi2EEENSA_ILi1EEESC_EEENS1_32KernelTmaWarpSpecializedPingpongEEENS5_IJNSA_ILi64EEENSA_ILi256EEENSA_ILi32EEEEEENS_10tfloat32_tENS5_IJlSC_lEEESK_SL_NS4_8TiledMMAINS4_8MMA_AtomIJNS4_4SM904GMMA30MMA_64x256x8_F32TF32TF32_SS_TNILNSP_7ScaleInE1ELSR_1EEEEEENS4_6LayoutINS5_IJSC_SC_SC_EEENS5_IJNSA_ILi0EEESW_SW_EEEEENS5_IJNS4_10UnderscoreESZ_SZ_EEEEENS4_13SM90_TMA_LOADENS4_14ComposedLayoutINS4_7SwizzleILi3ELi4ELi3EEENS4_18smem_ptr_flag_bitsILi32EEENSU_INS5_IJNSA_ILi8EEESI_EEENS5_IJSI_SC_EEEEEEEvNS4_8identityENS4_23SM90_TMA_LOAD_MULTICASTES1C_vS1D_EENS_8epilogue10collective6detail29Sm90TmaWarpSpecializedAdapterINS1H_15DefaultEpilogueISK_SL_SL_NS1G_6thread17LinearCombinationISK_Li1EffLNS1L_9ScaleType4KindE0ELNS_15FloatRoundStyleE2ESK_EENS1_15EpilogueDefaultEEEEEvvEEEEvNT_6ParamsE)
        /*03a4*/ 	.short	0x0210
        /*03a6*/ 	.short	0x0470


	//----- nvinfo : EIATTR_SW_WAR
	.align		4
.L_45:
        /*03a8*/ 	.byte	0x04, 0x36
        /*03aa*/ 	.short	(.L_47 - .L_46)
.L_46:
        /*03ac*/ 	.word	0x00000008
.L_47:


//--------------------- .nv.callgraph             --------------------------
	.section	.nv.callgraph,"",@"SHT_CUDA_CALLGRAPH"
	.align	4
	.sectionentsize	8
	.align		4
        /*0000*/ 	.word	0x00000000
	.align		4
        /*0004*/ 	.word	0xffffffff
	.align		4
        /*0008*/ 	.word	index@(_ZN7cutlass13device_kernelINS_4gemm6kernel13GemmUniversalIN4cute5tupleIJiiiiEEENS1_10collective13CollectiveMmaINS1_34MainloopSm90TmaGmmaWarpSpecializedILi5ENS5_IJNS4_1CILi2EEENSA_ILi1EEESC_EEENS1_32KernelTmaWarpSpecializedPingpongEEENS5_IJNSA_ILi64EEENSA_ILi256EEENSA_ILi32EEEEEENS_10tfloat32_tENS5_IJlSC_lEEESK_SL_NS4_8TiledMMAINS4_8MMA_AtomIJNS4_4SM904GMMA30MMA_64x256x8_F32TF32TF32_SS_TNILNSP_7ScaleInE1ELSR_1EEEEEENS4_6LayoutINS5_IJSC_SC_SC_EEENS5_IJNSA_ILi0EEESW_SW_EEEEENS5_IJNS4_10UnderscoreESZ_SZ_EEEEENS4_13SM90_TMA_LOADENS4_14ComposedLayoutINS4_7SwizzleILi3ELi4ELi3EEENS4_18smem_ptr_flag_bitsILi32EEENSU_INS5_IJNSA_ILi8EEESI_EEENS5_IJSI_SC_EEEEEEEvNS4_8identityENS4_23SM90_TMA_LOAD_MULTICASTES1C_vS1D_EENS_8epilogue10collective6detail29Sm90TmaWarpSpecializedAdapterINS1H_15DefaultEpilogueISK_SL_SL_NS1G_6thread17LinearCombinationISK_Li1EffLNS1L_9ScaleType4KindE0ELNS_15FloatRoundStyleE2ESK_EENS1_15EpilogueDefaultEEEEEvvEEEEvNT_6ParamsE)
	.align		4
        /*000c*/ 	.word	index@(__assertfail)
	.align		4
        /*0010*/ 	.word	0x00000000
	.align		4
        /*0014*/ 	.word	0xfffffffe
	.align		4
        /*0018*/ 	.word	0x00000000
	.align		4
        /*001c*/ 	.word	0xfffffffd
	.align		4
        /*0020*/ 	.word	0x00000000
	.align		4
        /*0024*/ 	.word	0xfffffffc


//--------------------- .nv.constant4             --------------------------
	.section	.nv.constant4,"a",@progbits
	.align	8
	.align		8
.nv.constant4:
        /*0000*/ 	.dword	__assertfail
	.align		8
        /*0008*/ 	.dword	__unnamed_1
	.align		8
        /*0010*/ 	.dword	_ZN39_INTERNAL_09e57f1d_4_k_cu_0648b4c8_69334cuda3std3__45__cpo5beginE
	.align		8
        /*0018*/ 	.dword	_ZN39_INTERNAL_09e57f1d_4_k_cu_0648b4c8_69334cuda3std3__45__cpo3endE
	.align		8
        /*0020*/ 	.dword	_ZN39_INTERNAL_09e57f1d_4_k_cu_0648b4c8_69334cuda3std3__45__cpo6cbeginE
	.align		8
        /*0028*/ 	.dword	_ZN39_INTERNAL_09e57f1d_4_k_cu_0648b4c8_69334cuda3std3__45__cpo4cendE
	.align		8
        /*0030*/ 	.dword	_ZN39_INTERNAL_09e57f1d_4_k_cu_0648b4c8_69334cuda3std3__441_GLOBAL__N__09e57f1d_4_k_cu_0648b4c8_69336ignoreE
	.align		8
        /*0038*/ 	.dword	_ZN39_INTERNAL_09e57f1d_4_k_cu_0648b4c8_69334cuda3std3__419piecewise_constructE
	.align		8
        /*0040*/ 	.dword	_ZN39_INTERNAL_09e57f1d_4_k_cu_0648b4c8_69334cuda3std3__48in_placeE
	.align		8
        /*0048*/ 	.dword	_ZN39_INTERNAL_09e57f1d_4_k_cu_0648b4c8_69334cuda3std6ranges3__45__cpo4swapE
	.align		8
        /*0050*/ 	.dword	_ZN39_INTERNAL_09e57f1d_4_k_cu_0648b4c8_69334cuda3std6ranges3__45__cpo9iter_moveE
	.align		8
        /*0058*/ 	.dword	_ZN39_INTERNAL_09e57f1d_4_k_cu_0648b4c8_69334cute7productE
	.align		8
        /*0060*/ 	.dword	_ZN39_INTERNAL_09e57f1d_4_k_cu_0648b4c8_69334cute1_E
	.align		8
        /*0068*/ 	.dword	$str$22
	.align		8
        /*0070*/ 	.dword	$str$23


//--------------------- .text._ZN7cutlass13device_kernelINS_4gemm6kernel13GemmUniversalIN4cute5tupleIJiiiiEEENS1_10collective13CollectiveMmaINS1_34MainloopSm90TmaGmmaWarpSpecializedILi5ENS5_IJNS4_1CILi2EEENSA_ILi1EEESC_EEENS1_32KernelTmaWarpSpecializedPingpongEEENS5_IJNSA_ILi64EEENSA_ILi256EEENSA_ILi32EEEEEENS_10tfloat32_tENS5_IJlSC_lEEESK_SL_NS4_8TiledMMAINS4_8MMA_AtomIJNS4_4SM904GMMA30MMA_64x256x8_F32TF32TF32_SS_TNILNSP_7ScaleInE1ELSR_1EEEEEENS4_6LayoutINS5_IJSC_SC_SC_EEENS5_IJNSA_ILi0EEESW_SW_EEEEENS5_IJNS4_10UnderscoreESZ_SZ_EEEEENS4_13SM90_TMA_LOADENS4_14ComposedLayoutINS4_7SwizzleILi3ELi4ELi3EEENS4_18smem_ptr_flag_bitsILi32EEENSU_INS5_IJNSA_ILi8EEESI_EEENS5_IJSI_SC_EEEEEEEvNS4_8identityENS4_23SM90_TMA_LOAD_MULTICASTES1C_vS1D_EENS_8epilogue10collective6detail29Sm90TmaWarpSpecializedAdapterINS1H_15DefaultEpilogueISK_SL_SL_NS1G_6thread17LinearCombinationISK_Li1EffLNS1L_9ScaleType4KindE0ELNS_15FloatRoundStyleE2ESK_EENS1_15EpilogueDefaultEEEEEvvEEEEvNT_6ParamsE --------------------------
	.section	.text._ZN7cutlass13device_kernelINS_4gemm6kernel13GemmUniversalIN4cute5tupleIJiiiiEEENS1_10collective13CollectiveMmaINS1_34MainloopSm90TmaGmmaWarpSpecializedILi5ENS5_IJNS4_1CILi2EEENSA_ILi1EEESC_EEENS1_32KernelTmaWarpSpecializedPingpongEEENS5_IJNSA_ILi64EEENSA_ILi256EEENSA_ILi32EEEEEENS_10tfloat32_tENS5_IJlSC_lEEESK_SL_NS4_8TiledMMAINS4_8MMA_AtomIJNS4_4SM904GMMA30MMA_64x256x8_F32TF32TF32_SS_TNILNSP_7ScaleInE1ELSR_1EEEEEENS4_6LayoutINS5_IJSC_SC_SC_EEENS5_IJNSA_ILi0EEESW_SW_EEEEENS5_IJNS4_10UnderscoreESZ_SZ_EEEEENS4_13SM90_TMA_LOADENS4_14ComposedLayoutINS4_7SwizzleILi3ELi4ELi3EEENS4_18smem_ptr_flag_bitsILi32EEENSU_INS5_IJNSA_ILi8EEESI_EEENS5_IJSI_SC_EEEEEEEvNS4_8identityENS4_23SM90_TMA_LOAD_MULTICASTES1C_vS1D_EENS_8epilogue10collective6detail29Sm90TmaWarpSpecializedAdapterINS1H_15DefaultEpilogueISK_SL_SL_NS1G_6thread17LinearCombinationISK_Li1EffLNS1L_9ScaleType4KindE0ELNS_15FloatRoundStyleE2ESK_EENS1_15EpilogueDefaultEEEEEvvEEEEvNT_6ParamsE,"ax",@progbits
	.align	128
.text._ZN7cutlass13device_kernelINS_4gemm6kernel13GemmUniversalIN4cute5tupleIJiiiiEEENS1_10collective13CollectiveMmaINS1_34MainloopSm90TmaGmmaWarpSpecializedILi5ENS5_IJNS4_1CILi2EEENSA_ILi1EEESC_EEENS1_32KernelTmaWarpSpecializedPingpongEEENS5_IJNSA_ILi64EEENSA_ILi256EEENSA_ILi32EEEEEENS_10tfloat32_tENS5_IJlSC_lEEESK_SL_NS4_8TiledMMAINS4_8MMA_AtomIJNS4_4SM904GMMA30MMA_64x256x8_F32TF32TF32_SS_TNILNSP_7ScaleInE1ELSR_1EEEEEENS4_6LayoutINS5_IJSC_SC_SC_EEENS5_IJNSA_ILi0EEESW_SW_EEEEENS5_IJNS4_10UnderscoreESZ_SZ_EEEEENS4_13SM90_TMA_LOADENS4_14ComposedLayoutINS4_7SwizzleILi3ELi4ELi3EEENS4_18smem_ptr_flag_bitsILi32EEENSU_INS5_IJNSA_ILi8EEESI_EEENS5_IJSI_SC_EEEEEEEvNS4_8identityENS4_23SM90_TMA_LOAD_MULTICASTES1C_vS1D_EENS_8epilogue10collective6detail29Sm90TmaWarpSpecializedAdapterINS1H_15DefaultEpilogueISK_SL_SL_NS1G_6thread17LinearCombinationISK_Li1EffLNS1L_9ScaleType4KindE0ELNS_15FloatRoundStyleE2ESK_EENS1_15EpilogueDefaultEEEEEvvEEEEvNT_6ParamsE:
        .type           _ZN7cutlass13device_kernelINS_4gemm6kernel13GemmUniversalIN4cute5tupleIJiiiiEEENS1_10collective13CollectiveMmaINS1_34MainloopSm90TmaGmmaWarpSpecializedILi5ENS5_IJNS4_1CILi2EEENSA_ILi1EEESC_EEENS1_32KernelTmaWarpSpecializedPingpongEEENS5_IJNSA_ILi64EEENSA_ILi256EEENSA_ILi32EEEEEENS_10tfloat32_tENS5_IJlSC_lEEESK_SL_NS4_8TiledMMAINS4_8MMA_AtomIJNS4_4SM904GMMA30MMA_64x256x8_F32TF32TF32_SS_TNILNSP_7ScaleInE1ELSR_1EEEEEENS4_6LayoutINS5_IJSC_SC_SC_EEENS5_IJNSA_ILi0EEESW_SW_EEEEENS5_IJNS4_10UnderscoreESZ_SZ_EEEEENS4_13SM90_TMA_LOADENS4_14ComposedLayoutINS4_7SwizzleILi3ELi4ELi3EEENS4_18smem_ptr_flag_bitsILi32EEENSU_INS5_IJNSA_ILi8EEESI_EEENS5_IJSI_SC_EEEEEEEvNS4_8identityENS4_23SM90_TMA_LOAD_MULTICASTES1C_vS1D_EENS_8epilogue10collective6detail29Sm90TmaWarpSpecializedAdapterINS1H_15DefaultEpilogueISK_SL_SL_NS1G_6thread17LinearCombinationISK_Li1EffLNS1L_9ScaleType4KindE0ELNS_15FloatRoundStyleE2ESK_EENS1_15EpilogueDefaultEEEEEvvEEEEvNT_6ParamsE,@function
        .size           _ZN7cutlass13device_kernelINS_4gemm6kernel13GemmUniversalIN4cute5tupleIJiiiiEEENS1_10collective13CollectiveMmaINS1_34MainloopSm90TmaGmmaWarpSpecializedILi5ENS5_IJNS4_1CILi2EEENSA_ILi1EEESC_EEENS1_32KernelTmaWarpSpecializedPingpongEEENS5_IJNSA_ILi64EEENSA_ILi256EEENSA_ILi32EEEEEENS_10tfloat32_tENS5_IJlSC_lEEESK_SL_NS4_8TiledMMAINS4_8MMA_AtomIJNS4_4SM904GMMA30MMA_64x256x8_F32TF32TF32_SS_TNILNSP_7ScaleInE1ELSR_1EEEEEENS4_6LayoutINS5_IJSC_SC_SC_EEENS5_IJNSA_ILi0EEESW_SW_EEEEENS5_IJNS4_10UnderscoreESZ_SZ_EEEEENS4_13SM90_TMA_LOADENS4_14ComposedLayoutINS4_7SwizzleILi3ELi4ELi3EEENS4_18smem_ptr_flag_bitsILi32EEENSU_INS5_IJNSA_ILi8EEESI_EEENS5_IJSI_SC_EEEEEEEvNS4_8identityENS4_23SM90_TMA_LOAD_MULTICASTES1C_vS1D_EENS_8epilogue10collective6detail29Sm90TmaWarpSpecializedAdapterINS1H_15DefaultEpilogueISK_SL_SL_NS1G_6thread17LinearCombinationISK_Li1EffLNS1L_9ScaleType4KindE0ELNS_15FloatRoundStyleE2ESK_EENS1_15EpilogueDefaultEEEEEvvEEEEvNT_6ParamsE,(.L_x_331 - _ZN7cutlass13device_kernelINS_4gemm6kernel13GemmUniversalIN4cute5tupleIJiiiiEEENS1_10collective13CollectiveMmaINS1_34MainloopSm90TmaGmmaWarpSpecializedILi5ENS5_IJNS4_1CILi2EEENSA_ILi1EEESC_EEENS1_32KernelTmaWarpSpecializedPingpongEEENS5_IJNSA_ILi64EEENSA_ILi256EEENSA_ILi32EEEEEENS_10tfloat32_tENS5_IJlSC_lEEESK_SL_NS4_8TiledMMAINS4_8MMA_AtomIJNS4_4SM904GMMA30MMA_64x256x8_F32TF32TF32_SS_TNILNSP_7ScaleInE1ELSR_1EEEEEENS4_6LayoutINS5_IJSC_SC_SC_EEENS5_IJNSA_ILi0EEESW_SW_EEEEENS5_IJNS4_10UnderscoreESZ_SZ_EEEEENS4_13SM90_TMA_LOADENS4_14ComposedLayoutINS4_7SwizzleILi3ELi4ELi3EEENS4_18smem_ptr_flag_bitsILi32EEENSU_INS5_IJNSA_ILi8EEESI_EEENS5_IJSI_SC_EEEEEEEvNS4_8identityENS4_23SM90_TMA_LOAD_MULTICASTES1C_vS1D_EENS_8epilogue10collective6detail29Sm90TmaWarpSpecializedAdapterINS1H_15DefaultEpilogueISK_SL_SL_NS1G_6thread17LinearCombinationISK_Li1EffLNS1L_9ScaleType4KindE0ELNS_15FloatRoundStyleE2ESK_EENS1_15EpilogueDefaultEEEEEvvEEEEvNT_6ParamsE)
        .other          _ZN7cutlass13device_kernelINS_4gemm6kernel13GemmUniversalIN4cute5tupleIJiiiiEEENS1_10collective13CollectiveMmaINS1_34MainloopSm90TmaGmmaWarpSpecializedILi5ENS5_IJNS4_1CILi2EEENSA_ILi1EEESC_EEENS1_32KernelTmaWarpSpecializedPingpongEEENS5_IJNSA_ILi64EEENSA_ILi256EEENSA_ILi32EEEEEENS_10tfloat32_tENS5_IJlSC_lEEESK_SL_NS4_8TiledMMAINS4_8MMA_AtomIJNS4_4SM904GMMA30MMA_64x256x8_F32TF32TF32_SS_TNILNSP_7ScaleInE1ELSR_1EEEEEENS4_6LayoutINS5_IJSC_SC_SC_EEENS5_IJNSA_ILi0EEESW_SW_EEEEENS5_IJNS4_10UnderscoreESZ_SZ_EEEEENS4_13SM90_TMA_LOADENS4_14ComposedLayoutINS4_7SwizzleILi3ELi4ELi3EEENS4_18smem_ptr_flag_bitsILi32EEENSU_INS5_IJNSA_ILi8EEESI_EEENS5_IJSI_SC_EEEEEEEvNS4_8identityENS4_23SM90_TMA_LOAD_MULTICASTES1C_vS1D_EENS_8epilogue10collective6detail29Sm90TmaWarpSpecializedAdapterINS1H_15DefaultEpilogueISK_SL_SL_NS1G_6thread17LinearCombinationISK_Li1EffLNS1L_9ScaleType4KindE0ELNS_15FloatRoundStyleE2ESK_EENS1_15EpilogueDefaultEEEEEvvEEEEvNT_6ParamsE,@"STO_CUDA_ENTRY STV_DEFAULT"
_ZN7cutlass13device_kernelINS_4gemm6kernel13GemmUniversalIN4cute5tupleIJiiiiEEENS1_10collective13CollectiveMmaINS1_34MainloopSm90TmaGmmaWarpSpecializedILi5ENS5_IJNS4_1CILi2EEENSA_ILi1EEESC_EEENS1_32KernelTmaWarpSpecializedPingpongEEENS5_IJNSA_ILi64EEENSA_ILi256EEENSA_ILi32EEEEEENS_10tfloat32_tENS5_IJlSC_lEEESK_SL_NS4_8TiledMMAINS4_8MMA_AtomIJNS4_4SM904GMMA30MMA_64x256x8_F32TF32TF32_SS_TNILNSP_7ScaleInE1ELSR_1EEEEEENS4_6LayoutINS5_IJSC_SC_SC_EEENS5_IJNSA_ILi0EEESW_SW_EEEEENS5_IJNS4_10UnderscoreESZ_SZ_EEEEENS4_13SM90_TMA_LOADENS4_14ComposedLayoutINS4_7SwizzleILi3ELi4ELi3EEENS4_18smem_ptr_flag_bitsILi32EEENSU_INS5_IJNSA_ILi8EEESI_EEENS5_IJSI_SC_EEEEEEEvNS4_8identityENS4_23SM90_TMA_LOAD_MULTICASTES1C_vS1D_EENS_8epilogue10collective6detail29Sm90TmaWarpSpecializedAdapterINS1H_15DefaultEpilogueISK_SL_SL_NS1G_6thread17LinearCombinationISK_Li1EffLNS1L_9ScaleType4KindE0ELNS_15FloatRoundStyleE2ESK_EENS1_15EpilogueDefaultEEEEEvvEEEEvNT_6ParamsE:
[----:B------:R-:W0:Y:S02]  /*0000*/  LDC R1, c[0x0][0x28] ;  /* 0x00000a00ff017b82 */ /* 0x000e240000000800 */
[----:B0-----:R-:W-:Y:S01]  /*0010*/  VIADD R1, R1, 0xfffffff8 ;  /* 0xfffffff801017836 */ /* 0x001fe20000000000 */
[----:B------:R-:W0:Y:S01]  /*0020*/  S2R R4, SR_TID.X ;  /* 0x0000000000047919 */ /* 0x000e220000002100 */
[----:B------:R-:W-:Y:S01]  /*0030*/  ELECT P0, URZ, PT ;  /* 0x00000000003f782f */ /* 0x000fe20003800000 */
[----:B------:R-:W-:Y:S01]  /*0040*/  BSSY B0, `(.L_x_0) ;  /* 0x000000f000007945 */ /* 0x000fe20003800000 */
[--C-:B0-----:R-:W-:Y:S02]  /*0050*/  SHF.R.U32.HI R2, RZ, 0x5, R4.reuse ;  /* 0x00000005ff027819 */ /* 0x101fe40000011604 */
[----:B------:R-:W-:-:S03]  /*0060*/  SHF.R.U32.HI R7, RZ, 0x7, R4 ;  /* 0x00000007ff077819 */ /* 0x000fc60000011604 */
[----:B------:R-:W0:Y:S04]  /*0070*/  SHFL.IDX PT, R5, R2, RZ, 0x1f ;  /* 0x00001fff02057589 */ /* 0x000e2800000e0000 */
[----:B------:R1:W2:Y:S01]  /*0080*/  SHFL.IDX PT, R10, R7, RZ, 0x1f ;  /* 0x00001fff070a7589 */ /* 0x0002a200000e0000 */
[----:B0-----:R-:W-:-:S13]  /*0090*/  ISETP.NE.OR P0, PT, R5, RZ, !P0 ;  /* 0x000000ff0500720c */ /* 0x001fda0004705670 */
[----:B-12---:R-:W-:Y:S05]  /*00a0*/  @P0 BRA `(.L_x_1) ;  /* 0x0000000000200947 */ /* 0x006fea0003800000 */
[----:B------:R-:W-:Y:S02]  /*00b0*/  ULDC.64 UR4, c[0x0][0x198] ;  /* 0x0000660000047ab9 */ /* 0x000fe40000000a00 */
[----:B------:R-:W-:Y:S02]  /*00c0*/  UIADD3 UR6, UP0, UR4, 0xf0, URZ ;  /* 0x000000f004067890 */ /* 0x000fe4000ff1e03f */
[----:B------:R-:W-:Y:S02]  /*00d0*/  UIADD3 UR4, UP1, UR4, 0x1f0, URZ ;  /* 0x000001f004047890 */ /* 0x000fe4000ff3e03f */
[----:B------:R-:W-:Y:S02]  /*00e0*/  UIADD3.X UR7, URZ, UR5, URZ, UP0, !UPT ;  /* 0x000000053f077290 */ /* 0x000fe400087fe43f */
[----:B------:R-:W-:-:S07]  /*00f0*/  UIADD3.X UR5, URZ, UR5, URZ, UP1, !UPT ;  /* 0x000000053f057290 */ /* 0x000fce0008ffe43f */
[----:B------:R0:W-:Y:S02]  /*0100*/  UTMACCTL.PF [UR6] ;  /* 0x00000000060079b9 */ /* 0x0001e40008040000 */
[----:B------:R0:W-:Y:S02]  /*0110*/  UTMACCTL.PF [UR4] ;  /* 0x00000000040079b9 */ /* 0x0001e40008040000 */
[----:B0-----:R-:W-:Y:S01]  /*0120*/  NOP ;  /* 0x0000000000007918 */ /* 0x001fe20000000000 */
.L_x_1:
[----:B------:R-:W-:Y:S05]  /*0130*/  BSYNC B0 ;  /* 0x0000000000007941 */ /* 0x000fea0003800000 */
.L_x_0:
[----:B------:R-:W0:Y:S01]  /*0140*/  SHFL.IDX PT, R8, R2, RZ, 0x1f ;  /* 0x00001fff02087589 */ /* 0x000e2200000e0000 */
[----:B------:R-:W-:-:S04]  /*0150*/  SHF.R.S32.HI R3, RZ, 0x1f, R4 ;  /* 0x0000001fff037819 */ /* 0x000fc80000011404 */
[----:B------:R-:W-:Y:S02]  /*0160*/  LEA.HI R3, R3, R4, RZ, 0x7 ;  /* 0x0000000403037211 */ /* 0x000fe400078f38ff */
[----:B0-----:R-:W-:-:S13]  /*0170*/  ISETP.NE.AND P0, PT, R8, RZ, PT ;  /* 0x000000ff0800720c */ /* 0x001fda0003f05270 */
[----:B------:R-:W-:Y:S05]  /*0180*/  @P0 BRA `(.L_x_2) ;  /* 0x0000000000600947 */ /* 0x000fea0003800000 */
[----:B------:R-:W0:Y:S01]  /*0190*/  S2UR UR8, SR_CgaCtaId ;  /* 0x00000000000879c3 */ /* 0x000e220000008800 */
[----:B------:R-:W-:Y:S01]  /*01a0*/  UMOV UR4, 0x400 ;  /* 0x0000040000047882 */ /* 0x000fe20000000000 */
[----:B------:R-:W-:Y:S01]  /*01b0*/  UMOV UR5, 0x1 ;  /* 0x0000000100057882 */ /* 0x000fe20000000000 */
[----:B------:R-:W-:Y:S01]  /*01c0*/  UMOV UR6, 0x2 ;  /* 0x0000000200067882 */ /* 0x000fe20000000000 */
[----:B------:R-:W-:Y:S01]  /*01d0*/  ELECT P0, URZ, PT ;  /* 0x00000000003f782f */ /* 0x000fe20003800000 */
[----:B------:R-:W-:-:S04]  /*01e0*/  UIADD3 UR6, -UR6, 0x100000, URZ ;  /* 0x0010000006067890 */ /* 0x000fc8000fffe13f */
[----:B------:R-:W-:Y:S02]  /*01f0*/  USHF.L.U32 UR7, UR6, 0xb, URZ ;  /* 0x0000000b06077899 */ /* 0x000fe4000800063f */
[----:B------:R-:W-:Y:S02]  /*0200*/  USHF.L.U32 UR6, UR6, 0x1, URZ ;  /* 0x0000000106067899 */ /* 0x000fe4000800063f */
[----:B0-----:R-:W-:Y:S02]  /*0210*/  ULEA UR8, UR8, UR4, 0x18 ;  /* 0x0000000408087291 */ /* 0x001fe4000f8ec03f */
[----:B------:R-:W-:-:S04]  /*0220*/  UIADD3 UR4, -UR5, 0x100000, URZ ;  /* 0x0010000005047890 */ /* 0x000fc8000fffe13f */
[----:B------:R-:W-:Y:S02]  /*0230*/  USHF.L.U32 UR5, UR4, 0xb, URZ ;  /* 0x0000000b04057899 */ /* 0x000fe4000800063f */
[----:B------:R-:W-:Y:S01]  /*0240*/  USHF.L.U32 UR4, UR4, 0x1, URZ ;  /* 0x0000000104047899 */ /* 0x000fe2000800063f */
[----:B------:R-:W0:Y:S11]  /*0250*/  FENCE.VIEW.ASYNC.S ;  /* 0x00000000000073c6 */ /* 0x000e360000000000 */
[----:B0-----:R0:W1:Y:S01]  /*0260*/  SYNCS.EXCH.64 URZ, [UR8], UR4 ;  /* 0x00000004083f75b2 */ /* 0x0010620008000100 */
[----:B------:R0:W2:Y:S01]  /*0270*/  SYNCS.EXCH.64 URZ, [UR8+0x28], UR6 ;  /* 0x00002806083f75b2 */ /* 0x0000a20008000100 */
[----:B------:R0:W3:Y:S01]  /*0280*/  SYNCS.EXCH.64 URZ, [UR8+0x8], UR4 ;  /* 0x00000804083f75b2 */ /* 0x0000e20008000100 */
[----:B------:R0:W4:Y:S01]  /*0290*/  SYNCS.EXCH.64 URZ, [UR8+0x30], UR6 ;  /* 0x00003006083f75b2 */ /* 0x0001220008000100 */
[----:B------:R0:W0:Y:S01]  /*02a0*/  SYNCS.EXCH.64 URZ, [UR8+0x10], UR4 ;  /* 0x00001004083f75b2 */ /* 0x0000220008000100 */
[----:B------:R0:W0:Y:S01]  /*02b0*/  SYNCS.EXCH.64 URZ, [UR8+0x38], UR6 ;  /* 0x00003806083f75b2 */ /* 0x0000220008000100 */
[----:B------:R0:W0:Y:S01]  /*02c0*/  SYNCS.EXCH.64 URZ, [UR8+0x18], UR4 ;  /* 0x00001804083f75b2 */ /* 0x0000220008000100 */
[----:B------:R0:W0:Y:S01]  /*02d0*/  SYNCS.EXCH.64 URZ, [UR8+0x40], UR6 ;  /* 0x00004006083f75b2 */ /* 0x0000220008000100 */
[----:B------:R0:W0:Y:S01]  /*02e0*/  SYNCS.EXCH.64 URZ, [UR8+0x20], UR4 ;  /* 0x00002004083f75b2 */ /* 0x0000220008000100 */
[----:B------:R0:W0:Y:S01]  /*02f0*/  SYNCS.EXCH.64 URZ, [UR8+0x48], UR6 ;  /* 0x00004806083f75b2 */ /* 0x0000220008000100 */
[----:B------:R-:W-:Y:S01]  /*0300*/  NOP ;  /* 0x0000000000007918 */ /* 0x000fe20000000000 */
.L_x_2:
[----:B------:R-:W5:Y:S01]  /*0310*/  SHFL.IDX PT, R13, R2, RZ, 0x1f ;  /* 0x00001fff020d7589 */ /* 0x000f6200000e0000 */
[----:B------:R-:W1:Y:S01]  /*0320*/  S2UR UR12, SR_CTAID.X ;  /* 0x00000000000c79c3 */ /* 0x000e620000002500 */
[----:B------:R-:W-:Y:S02]  /*0330*/  LOP3.LUT R3, R3, 0xffffff80, RZ, 0xc0, !PT ;  /* 0xffffff8003037812 */ /* 0x000fe400078ec0ff */
[----:B------:R-:W-:Y:S01]  /*0340*/  ELECT P0, URZ, PT ;  /* 0x00000000003f782f */ /* 0x000fe20003800000 */
[----:B------:R2:W3:Y:S01]  /*0350*/  SHFL.IDX PT, R12, R2, RZ, 0x1f ;  /* 0x00001fff020c7589 */ /* 0x0004e200000e0000 */
[----:B------:R-:W-:Y:S01]  /*0360*/  ELECT P1, URZ, PT ;  /* 0x00000000003f782f */ /* 0x000fe20003820000 */
[----:B------:R-:W-:Y:S01]  /*0370*/  NOP ;  /* 0x0000000000007918 */ /* 0x000fe20000000000 */
[----:B------:R-:W-:Y:S01]  /*0380*/  IMAD.IADD R3, R4, 0x1, -R3 ;  /* 0x0000000104037824 */ /* 0x000fe200078e0a03 */
[----:B------:R-:W4:Y:S01]  /*0390*/  S2R R6, SR_CTAID.Y ;  /* 0x0000000000067919 */ /* 0x000f220000002600 */
[----:B0-----:R-:W-:Y:S01]  /*03a0*/  ULDC UR4, c[0x0][0x150] ;  /* 0x0000540000047ab9 */ /* 0x001fe20000000800 */
[----:B------:R-:W0:Y:S01]  /*03b0*/  LDC R14, c[0x0][0x144] ;  /* 0x00005100ff0e7b82 */ /* 0x000e220000000800 */
[----:B------:R-:W-:Y:S01]  /*03c0*/  UMOV UR11, 0x80 ;  /* 0x00000080000b7882 */ /* 0x000fe20000000000 */
[----:B------:R-:W-:Y:S01]  /*03d0*/  SHF.R.S32.HI R0, RZ, 0x1f, R3 ;  /* 0x0000001fff007819 */ /* 0x000fe20000011403 */
[----:B------:R-:W-:Y:S01]  /*03e0*/  NOP ;  /* 0x0000000000007918 */ /* 0x000fe20000000000 */
[C---:B------:R-:W-:Y:S01]  /*03f0*/  VIADD R35, R10.reuse, 0xffffffff ;  /* 0xffffffff0a237836 */ /* 0x040fe20000000000 */
[----:B------:R-:W-:Y:S01]  /*0400*/  ISETP.NE.AND P4, PT, R10, RZ, PT ;  /* 0x000000ff0a00720c */ /* 0x000fe20003f85270 */
[----:B------:R-:W-:Y:S01]  /*0410*/  IMAD.MOV.U32 R153, RZ, RZ, 0x1 ;  /* 0x00000001ff997424 */ /* 0x000fe200078e00ff */
[----:B------:R-:W-:Y:S01]  /*0420*/  LEA.HI R9, R0, R3, RZ, 0x3 ;  /* 0x0000000300097211 */ /* 0x000fe200078f18ff */
[----:B------:R-:W0:Y:S01]  /*0430*/  LDC R15, c[0x0][0x140] ;  /* 0x00005000ff0f7b82 */ /* 0x000e220000000800 */
[----:B------:R-:W-:-:S02]  /*0440*/  ISETP.GE.U32.AND P6, PT, R35, 0x2, PT ;  /* 0x000000022300780c */ /* 0x000fc40003fc6070 */
[--C-:B------:R-:W-:Y:S02]  /*0450*/  SHF.R.S32.HI R11, RZ, 0x3, R9.reuse ;  /* 0x00000003ff0b7819 */ /* 0x100fe40000011409 */
[----:B--2---:R-:W-:Y:S02]  /*0460*/  SHF.R.S32.HI R2, RZ, 0x1f, R9 ;  /* 0x0000001fff027819 */ /* 0x004fe40000011409 */
[----:B------:R-:W-:Y:S01]  /*0470*/  SHF.R.S32.HI R9, RZ, 0x1f, R8 ;  /* 0x0000001fff097819 */ /* 0x000fe20000011408 */
[----:B------:R-:W2:Y:S01]  /*0480*/  LDC R25, c[0x0][0x148] ;  /* 0x00005200ff197b82 */ /* 0x000ea20000000800 */
[----:B-----5:R-:W-:Y:S02]  /*0490*/  ISETP.NE.OR P0, PT, R13, RZ, !P0 ;  /* 0x000000ff0d00720c */ /* 0x020fe40004705670 */
[----:B-1----:R-:W-:Y:S02]  /*04a0*/  I2FP.F32.U32 R13, UR12 ;  /* 0x0000000c000d7c45 */ /* 0x002fe40008201000 */
[----:B------:R-:W-:-:S02]  /*04b0*/  LEA.HI R2, R2, R11, RZ, 0x2 ;  /* 0x0000000b02027211 */ /* 0x000fc400078f10ff */
[----:B------:R-:W-:Y:S01]  /*04c0*/  LEA.HI R9, R9, R8, RZ, 0x2 ;  /* 0x0000000809097211 */ /* 0x000fe200078f10ff */
[----:B------:R-:W-:Y:S01]  /*04d0*/  FMUL R13, R13, UR4 ;  /* 0x000000040d0d7c20 */ /* 0x000fe20008400000 */
[----:B---3--:R-:W-:Y:S01]  /*04e0*/  ISETP.NE.OR P1, PT, R12, RZ, !P1 ;  /* 0x000000ff0c00720c */ /* 0x008fe20004f25670 */
[----:B------:R-:W-:Y:S01]  /*04f0*/  ULDC UR4, c[0x0][0x154] ;  /* 0x0000550000047ab9 */ /* 0x000fe20000000800 */
[----:B------:R-:W-:Y:S02]  /*0500*/  LOP3.LUT R12, R2, 0xfffffffc, RZ, 0xc0, !PT ;  /* 0xfffffffc020c7812 */ /* 0x000fe400078ec0ff */
[----:B------:R-:W-:Y:S01]  /*0510*/  LOP3.LUT R9, R9, 0x3ffffffc, RZ, 0xc0, !PT ;  /* 0x3ffffffc09097812 */ /* 0x000fe200078ec0ff */
[----:B------:R-:W1:Y:S01]  /*0520*/  F2I.U32.TRUNC.NTZ R13, R13 ;  /* 0x0000000d000d7305 */ /* 0x000e62000020f000 */
[----:B------:R-:W-:Y:S01]  /*0530*/  SHF.R.S32.HI R2, RZ, 0x1f, R5 ;  /* 0x0000001fff027819 */ /* 0x000fe20000011405 */
[----:B------:R-:W-:Y:S01]  /*0540*/  IMAD.IADD R12, R11, 0x1, -R12 ;  /* 0x000000010b0c7824 */ /* 0x000fe200078e0a0c */
[----:B------:R-:W-:Y:S01]  /*0550*/  VOTEU.ALL UP1, P0 ;  /* 0x00000000003f7886 */ /* 0x000fe20000020000 */
[----:B------:R-:W-:Y:S01]  /*0560*/  IMAD.IADD R9, R8, 0x1, -R9 ;  /* 0x0000000108097824 */ /* 0x000fe200078e0a09 */
[----:B------:R-:W-:Y:S01]  /*0570*/  LEA.HI R2, R2, R5, RZ, 0x2 ;  /* 0x0000000502027211 */ /* 0x000fe200078f10ff */
[----:B------:R-:W-:Y:S01]  /*0580*/  VOTEU.ALL UP0, P0 ;  /* 0x00000000003f7886 */ /* 0x000fe20000000000 */
[----:B----4-:R-:W-:Y:S01]  /*0590*/  I2FP.F32.U32 R8, R6 ;  /* 0x0000000600087245 */ /* 0x010fe20000201000 */
[----:B------:R-:W-:Y:S01]  /*05a0*/  IMAD R9, R9, 0x4, R12 ;  /* 0x0000000409097824 */ /* 0x000fe200078e020c */
[----:B------:R-:W-:Y:S01]  /*05b0*/  LOP3.LUT R2, R2, 0xfffffffc, RZ, 0xc0, !PT ;  /* 0xfffffffc02027812 */ /* 0x000fe200078ec0ff */
[----:B------:R-:W-:Y:S01]  /*05c0*/  VOTEU.ALL UP2, P1 ;  /* 0x00000000003f7886 */ /* 0x000fe20000840000 */
[----:B------:R-:W3:Y:S01]  /*05d0*/  @!UP1 S2UR UR7, SR_CgaCtaId ;  /* 0x00000000000799c3 */ /* 0x000ee20000008800 */
[----:B------:R-:W-:Y:S01]  /*05e0*/  FMUL R8, R8, UR4 ;  /* 0x0000000408087c20 */ /* 0x000fe20008400000 */
[----:B------:R-:W-:Y:S01]  /*05f0*/  IMAD.SHL.U32 R152, R9, 0x4, RZ ;  /* 0x0000000409987824 */ /* 0x000fe200078e00ff */
[----:B------:R-:W-:Y:S01]  /*0600*/  UMOV UR4, 0x20 ;  /* 0x0000002000047882 */ /* 0x000fe20000000000 */
[----:B------:R-:W-:Y:S01]  /*0610*/  IMAD.IADD R5, R5, 0x1, -R2 ;  /* 0x0000000105057824 */ /* 0x000fe200078e0a02 */
[----:B------:R-:W-:Y:S01]  /*0620*/  LEA.HI R2, R9, R9, RZ, 0x1 ;  /* 0x0000000909027211 */ /* 0x000fe200078f08ff */
[----:B-1----:R-:W-:Y:S01]  /*0630*/  IMAD.MOV R13, RZ, RZ, -R13 ;  /* 0x000000ffff0d7224 */ /* 0x002fe200078e0a0d */
[----:B------:R-:W1:Y:S01]  /*0640*/  F2I.U32.TRUNC.NTZ R8, R8 ;  /* 0x0000000800087305 */ /* 0x000e62000020f000 */
[----:B------:R-:W4:Y:S01]  /*0650*/  @!UP2 S2UR UR10, SR_CgaCtaId ;  /* 0x00000000000aa9c3 */ /* 0x000f220000008800 */
[----:B------:R-:W-:Y:S01]  /*0660*/  LOP3.LUT R2, R2, 0xfffffffe, RZ, 0xc0, !PT ;  /* 0xfffffffe02027812 */ /* 0x000fe200078ec0ff */
[----:B0-----:R-:W-:Y:S01]  /*0670*/  IMAD R21, R14, R13, UR12 ;  /* 0x0000000c0e157e24 */ /* 0x001fe2000f8e020d */
[----:B------:R-:W-:Y:S01]  /*0680*/  @!UP1 UMOV UR6, 0x400 ;  /* 0x0000040000069882 */ /* 0x000fe20000000000 */
[----:B------:R-:W-:-:S04]  /*0690*/  @!UP1 UIADD3 UR4, -UR4, 0x100000, URZ ;  /* 0x0010000004049890 */ /* 0x000fc8000fffe13f */
[----:B------:R-:W-:Y:S02]  /*06a0*/  @!UP1 USHF.L.U32 UR5, UR4, 0xb, URZ ;  /* 0x0000000b04059899 */ /* 0x000fe4000800063f */
[----:B------:R-:W-:Y:S01]  /*06b0*/  @!UP1 USHF.L.U32 UR4, UR4, 0x1, URZ ;  /* 0x0000000104049899 */ /* 0x000fe2000800063f */
[C---:B------:R-:W-:Y:S01]  /*06c0*/  LOP3.LUT R152, R9.reuse, 0xc, R152, 0x78, !PT ;  /* 0x0000000c09987812 */ /* 0x040fe200078e7898 */
[----:B------:R-:W-:Y:S01]  /*06d0*/  IMAD.IADD R2, R9, 0x1, -R2 ;  /* 0x0000000109027824 */ /* 0x000fe200078e0a02 */
[----:B------:R-:W-:Y:S01]  /*06e0*/  @!UP2 UMOV UR9, 0x400 ;  /* 0x000004000009a882 */ /* 0x000fe20000000000 */
[----:B------:R-:W-:Y:S01]  /*06f0*/  VOTEU.ALL UP3, P1 ;  /* 0x00000000003f7886 */ /* 0x000fe20000860000 */
[----:B------:R-:W-:Y:S01]  /*0700*/  VOTEU.ALL UP4, P1 ;  /* 0x00000000003f7886 */ /* 0x000fe20000880000 */
[----:B------:R-:W-:Y:S01]  /*0710*/  VOTEU.ALL UP5, P1 ;  /* 0x00000000003f7886 */ /* 0x000fe200008a0000 */
[----:B------:R-:W-:Y:S01]  /*0720*/  ISETP.NE.AND P3, PT, R2, R21, PT ;  /* 0x000000150200720c */ /* 0x000fe20003f65270 */
[----:B------:R0:W0:Y:S01]  /*0730*/  SHFL.IDX PT, R14, R7, RZ, 0x1f ;  /* 0x00001fff070e7589 */ /* 0x00002200000e0000 */
[----:B------:R-:W-:Y:S01]  /*0740*/  ISETP.EQ.U32.AND P2, PT, R15, 0x1, PT ;  /* 0x000000010f00780c */ /* 0x000fe20003f42070 */
[----:B-1----:R-:W-:Y:S01]  /*0750*/  IMAD.MOV R20, RZ, RZ, -R8 ;  /* 0x000000ffff147224 */ /* 0x002fe200078e0a08 */
[----:B---3--:R-:W-:-:S02]  /*0760*/  @!UP1 ULEA UR8, UR7, UR6, 0x18 ;  /* 0x0000000607089291 */ /* 0x008fc4000f8ec03f */
[----:B------:R-:W-:-:S04]  /*0770*/  @!UP2 UIADD3 UR6, -UR11, 0x100000, URZ ;  /* 0x001000000b06a890 */ /* 0x000fc8000fffe13f */
[----:B------:R-:W-:Y:S02]  /*0780*/  @!UP2 USHF.L.U32 UR7, UR6, 0xb, URZ ;  /* 0x0000000b0607a899 */ /* 0x000fe4000800063f */
[----:B------:R-:W-:Y:S01]  /*0790*/  @!UP2 USHF.L.U32 UR6, UR6, 0x1, URZ ;  /* 0x000000010606a899 */ /* 0x000fe2000800063f */
[----:B--2---:R-:W-:Y:S01]  /*07a0*/  IMAD R9, R25, R20, R6 ;  /* 0x0000001419097224 */ /* 0x004fe200078e0206 */
[----:B------:R-:W-:Y:S01]  /*07b0*/  VOTEU.ALL UP1, P0 ;  /* 0x00000000003f7886 */ /* 0x000fe20000020000 */
[----:B------:R-:W-:Y:S01]  /*07c0*/  LOP3.LUT P0, RZ, R3, 0x7, RZ, 0xc0, !PT ;  /* 0x0000000703ff7812 */ /* 0x000fe2000780c0ff */
[----:B----4-:R-:W-:Y:S01]  /*07d0*/  @!UP2 ULEA UR9, UR10, UR9, 0x18 ;  /* 0x000000090a09a291 */ /* 0x010fe2000f8ec03f */
[----:B------:R-:W-:Y:S01]  /*07e0*/  @P3 LEA.HI R2, R152, R152, RZ, 0x1 ;  /* 0x0000009898023211 */ /* 0x000fe200078f08ff */
[----:B------:R-:W-:Y:S01]  /*07f0*/  VOTEU.ALL UP2, P1 ;  /* 0x00000000003f7886 */ /* 0x000fe20000840000 */
[----:B------:R-:W-:Y:S01]  /*0800*/  ISETP.NE.AND P1, PT, R5, 0x3, PT ;  /* 0x000000030500780c */ /* 0x000fe20003f25270 */
[----:B------:R-:W1:Y:S02]  /*0810*/  FENCE.VIEW.ASYNC.S ;  /* 0x00000000000073c6 */ /* 0x000e640000000000 */
[----:B-1----:R1:W2:Y:S01]  /*0820*/  @!UP0 SYNCS.EXCH.64 URZ, [UR8+0x80], UR4 ;  /* 0x00008004083f85b2 */ /* 0x0022a20008000100 */
[----:B------:R-:W-:-:S02]  /*0830*/  @P3 SHF.R.S32.HI R2, RZ, 0x1, R2 ;  /* 0x00000001ff023819 */ /* 0x000fc40000011402 */
[----:B------:R-:W-:Y:S02]  /*0840*/  ISETP.EQ.OR P1, PT, R5, RZ, !P1 ;  /* 0x000000ff0500720c */ /* 0x000fe40004f22670 */
[----:B------:R-:W-:Y:S02]  /*0850*/  @P3 ISETP.NE.AND P5, PT, R2, R9, PT ;  /* 0x000000090200320c */ /* 0x000fe40003fa5270 */
[----:B------:R-:W-:Y:S02]  /*0860*/  ISETP.LT.U32.AND P0, PT, R152, 0x2, !P0 ;  /* 0x000000029800780c */ /* 0x000fe40004701070 */
[----:B------:R-:W-:Y:S02]  /*0870*/  ISETP.EQ.AND P1, PT, R10, RZ, P1 ;  /* 0x000000ff0a00720c */ /* 0x000fe40000f22270 */
[----:B------:R-:W-:Y:S02]  /*0880*/  SEL R2, RZ, 0x1, !P0 ;  /* 0x00000001ff027807 */ /* 0x000fe40004000000 */
[----:B------:R-:W-:-:S02]  /*0890*/  @P3 SEL R153, RZ, 0x1, P5 ;  /* 0x00000001ff993807 */ /* 0x000fc40002800000 */
[----:B------:R-:W-:Y:S01]  /*08a0*/  SEL R16, RZ, 0x1, !P1 ;  /* 0x00000001ff107807 */ /* 0x000fe20004800000 */
[----:B------:R1:W3:Y:S01]  /*08b0*/  @!UP1 SYNCS.EXCH.64 URZ, [UR8+0x88], UR4 ;  /* 0x00008804083f95b2 */ /* 0x0002e20008000100 */
[----:B------:R-:W-:Y:S01]  /*08c0*/  NOP ;  /* 0x0000000000007918 */ /* 0x000fe20000000000 */
[----:B------:R-:W-:Y:S02]  /*08d0*/  LOP3.LUT R153, R153, R2, RZ, 0xc0, !PT ;  /* 0x0000000299997212 */ /* 0x000fe400078ec0ff */
[----:B------:R-:W-:Y:S01]  /*08e0*/  SEL R16, R16, 0x2, P6 ;  /* 0x0000000210107807 */ /* 0x000fe20003000000 */
[----:B------:R1:W4:Y:S01]  /*08f0*/  @!UP2 SYNCS.EXCH.64 URZ, [UR9+0x60], UR6 ;  /* 0x00006006093fa5b2 */ /* 0x0003220008000100 */
[----:B------:R1:W0:Y:S01]  /*0900*/  @!UP3 SYNCS.EXCH.64 URZ, [UR9+0x68], UR6 ;  /* 0x00006806093fb5b2 */ /* 0x0002220008000100 */
[----:B------:R1:W0:Y:S01]  /*0910*/  @!UP4 SYNCS.EXCH.64 URZ, [UR9+0x70], UR6 ;  /* 0x00007006093fc5b2 */ /* 0x0002220008000100 */
[----:B------:R1:W0:Y:S01]  /*0920*/  @!UP5 SYNCS.EXCH.64 URZ, [UR9+0x78], UR6 ;  /* 0x00007806093fd5b2 */ /* 0x0002220008000100 */
[----:B------:R-:W-:Y:S01]  /*0930*/  NOP ;  /* 0x0000000000007918 */ /* 0x000fe20000000000 */
[----:B-12---:R-:W-:Y:S05]  /*0940*/  @!P2 BRA `(.L_x_3) ;  /* 0x000000000008a947 */ /* 0x006fea0003800000 */
[----:B0--34-:R-:W-:Y:S01]  /*0950*/  UCGABAR_ARV ;  /* 0x00000000000079c7 */ /* 0x019fe20008000000 */
[----:B------:R-:W-:Y:S05]  /*0960*/  BRA `(.L_x_4) ;  /* 0x0000000000047947 */ /* 0x000fea0003800000 */
.L_x_3:
[----:B0--34-:R-:W-:Y:S01]  /*0970*/  NOP ;  /* 0x0000000000007918 */ /* 0x019fe20000000000 */
.L_x_4:
[----:B------:R-:W-:Y:S01]  /*0980*/  ULDC.64 UR4, c[0x0][0x598] ;  /* 0x0001660000047ab9 */ /* 0x000fe20000000a00 */
[----:B------:R-:W-:Y:S01]  /*0990*/  ULDC.64 UR36, c[0x0][0x208] ;  /* 0x0000820000247ab9 */ /* 0x000fe20000000a00 */
[----:B------:R-:W-:-:S04]  /*09a0*/  ISETP.NE.U32.AND P0, PT, RZ, UR4, PT ;  /* 0x00000004ff007c0c */ /* 0x000fc8000bf05070 */
[----:B------:R-:W-:-:S13]  /*09b0*/  ISETP.NE.AND.EX P0, PT, RZ, UR5, PT, P0 ;  /* 0x00000005ff007c0c */ /* 0x000fda000bf05300 */
[----:B------:R-:W-:Y:S05]  /*09c0*/  @!P0 BRA `(.L_x_5) ;  /* 0x00000000001c8947 */ /* 0x000fea0003800000 */
[----:B------:R-:W0:Y:S02]  /*09d0*/  LDC.64 R8, c[0x0][0x598] ;  /* 0x00016600ff087b82 */ /* 0x000e240000000a00 */
[----:B0-----:R-:W2:Y:S02]  /*09e0*/  LDG.E.64 R8, desc[UR36][R8.64] ;  /* 0x0000002408087981 */ /* 0x001ea4000c1e1b00 */
[----:B--2---:R-:W-:-:S04]  /*09f0*/  ISETP.NE.U32.AND P0, PT, R8, RZ, PT ;  /* 0x000000ff0800720c */ /* 0x004fc80003f05070 */
[----:B------:R-:W-:-:S13]  /*0a00*/  ISETP.NE.AND.EX P0, PT, R9, RZ, PT, P0 ;  /* 0x000000ff0900720c */ /* 0x000fda0003f05300 */
[----:B------:R-:W-:Y:S05]  /*0a10*/  @!P0 BRA `(.L_x_5) ;  /* 0x0000000000088947 */ /* 0x000fea0003800000 */
[----:B------:R0:W5:Y:S01]  /*0a20*/  LD.E R154, desc[UR36][R8.64] ;  /* 0x00000024089a7980 */ /* 0x000162000c101900 */
[----:B------:R-:W-:Y:S05]  /*0a30*/  BRA `(.L_x_6) ;  /* 0x0000000000247947 */ /* 0x000fea0003800000 */
.L_x_5:
[----:B------:R-:W-:Y:S02]  /*0a40*/  ULDC.64 UR4, c[0x0][0x588] ;  /* 0x0001620000047ab9 */ /* 0x000fe40000000a00 */
[----:B------:R-:W-:-:S04]  /*0a50*/  ISETP.NE.U32.AND P0, PT, RZ, UR4, PT ;  /* 0x00000004ff007c0c */ /* 0x000fc8000bf05070 */
[----:B------:R-:W-:-:S13]  /*0a60*/  ISETP.NE.AND.EX P0, PT, RZ, UR5, PT, P0 ;  /* 0x00000005ff007c0c */ /* 0x000fda000bf05300 */
[----:B------:R-:W-:Y:S05]  /*0a70*/  @!P0 BRA `(.L_x_7) ;  /* 0x00000000000c8947 */ /* 0x000fea0003800000 */
[----:B------:R-:W0:Y:S02]  /*0a80*/  LDC.64 R154, c[0x0][0x588] ;  /* 0x00016200ff9a7b82 */ /* 0x000e240000000a00 */
[----:B0-----:R1:W5:Y:S01]  /*0a90*/  LDG.E R154, desc[UR36][R154.64] ;  /* 0x000000249a9a7981 */ /* 0x001362000c1e1900 */
[----:B------:R-:W-:Y:S05]  /*0aa0*/  BRA `(.L_x_6) ;  /* 0x0000000000087947 */ /* 0x000fea0003800000 */
.L_x_7:
[----:B------:R-:W-:Y:S02]  /*0ab0*/  ULDC UR4, c[0x0][0x580] ;  /* 0x0001600000047ab9 */ /* 0x000fe40000000800 */
[----:B------:R-:W-:-:S07]  /*0ac0*/  IMAD.U32 R154, RZ, RZ, UR4 ;  /* 0x00000004ff9a7e24 */ /* 0x000fce000f8e00ff */
.L_x_6:
[----:B------:R-:W-:Y:S02]  /*0ad0*/  ULDC.64 UR4, c[0x0][0x5a0] ;  /* 0x0001680000047ab9 */ /* 0x000fe40000000a00 */
[----:B------:R-:W-:-:S04]  /*0ae0*/  ISETP.NE.U32.AND P0, PT, RZ, UR4, PT ;  /* 0x00000004ff007c0c */ /* 0x000fc8000bf05070 */
[----:B------:R-:W-:-:S13]  /*0af0*/  ISETP.NE.AND.EX P0, PT, RZ, UR5, PT, P0 ;  /* 0x00000005ff007c0c */ /* 0x000fda000bf05300 */
[----:B------:R-:W-:Y:S05]  /*0b00*/  @!P0 BRA `(.L_x_8) ;  /* 0x00000000001c8947 */ /* 0x000fea0003800000 */
[----:B0-----:R-:W0:Y:S02]  /*0b10*/  LDC.64 R8, c[0x0][0x5a0] ;  /* 0x00016800ff087b82 */ /* 0x001e240000000a00 */
[----:B0-----:R-:W2:Y:S02]  /*0b20*/  LDG.E.64 R8, desc[UR36][R8.64] ;  /* 0x0000002408087981 */ /* 0x001ea4000c1e1b00 */
[----:B--2---:R-:W-:-:S04]  /*0b30*/  ISETP.NE.U32.AND P0, PT, R8, RZ, PT ;  /* 0x000000ff0800720c */ /* 0x004fc80003f05070 */
[----:B------:R-:W-:-:S13]  /*0b40*/  ISETP.NE.AND.EX P0, PT, R9, RZ, PT, P0 ;  /* 0x000000ff0900720c */ /* 0x000fda0003f05300 */
[----:B------:R-:W-:Y:S05]  /*0b50*/  @!P0 BRA `(.L_x_8) ;  /* 0x0000000000088947 */ /* 0x000fea0003800000 */
[----:B-1----:R0:W5:Y:S01]  /*0b60*/  LD.E R155, desc[UR36][R8.64] ;  /* 0x00000024089b7980 */ /* 0x002162000c101900 */
[----:B------:R-:W-:Y:S05]  /*0b70*/  BRA `(.L_x_9) ;  /* 0x0000000000247947 */ /* 0x000fea0003800000 */
.L_x_8:
[----:B------:R-:W-:Y:S02]  /*0b80*/  ULDC.64 UR4, c[0x0][0x590] ;  /* 0x0001640000047ab9 */ /* 0x000fe40000000a00 */
[----:B------:R-:W-:-:S04]  /*0b90*/  ISETP.NE.U32.AND P0, PT, RZ, UR4, PT ;  /* 0x00000004ff007c0c */ /* 0x000fc8000bf05070 */
[----:B------:R-:W-:-:S13]  /*0ba0*/  ISETP.NE.AND.EX P0, PT, RZ, UR5, PT, P0 ;  /* 0x00000005ff007c0c */ /* 0x000fda000bf05300 */
[----:B------:R-:W-:Y:S05]  /*0bb0*/  @!P0 BRA `(.L_x_10) ;  /* 0x00000000000c8947 */ /* 0x000fea0003800000 */
[----:B0-----:R-:W1:Y:S02]  /*0bc0*/  LDC.64 R8, c[0x0][0x590] ;  /* 0x00016400ff087b82 */ /* 0x001e640000000a00 */
[----:B-1----:R1:W5:Y:S01]  /*0bd0*/  LDG.E R155, desc[UR36][R8.64] ;  /* 0x00000024089b7981 */ /* 0x002362000c1e1900 */
[----:B------:R-:W-:Y:S05]  /*0be0*/  BRA `(.L_x_9) ;  /* 0x0000000000087947 */ /* 0x000fea0003800000 */
.L_x_10:
[----:B------:R-:W-:Y:S02]  /*0bf0*/  ULDC UR4, c[0x0][0x584] ;  /* 0x0001610000047ab9 */ /* 0x000fe40000000800 */
[----:B-1----:R-:W-:-:S07]  /*0c00*/  IMAD.U32 R155, RZ, RZ, UR4 ;  /* 0x00000004ff9b7e24 */ /* 0x002fce000f8e00ff */
.L_x_9:
[----:B------:R-:W2:Y:S01]  /*0c10*/  LDC R2, c[0x0][0x65c] ;  /* 0x00019700ff027b82 */ /* 0x000ea20000000800 */
[----:B------:R-:W-:Y:S01]  /*0c20*/  ULDC UR6, c[0x0][0x28c] ;  /* 0x0000a30000067ab9 */ /* 0x000fe20000000800 */
[----:B------:R-:W-:Y:S01]  /*0c30*/  ISETP.NE.AND P0, PT, R10, 0x2, PT ;  /* 0x000000020a00780c */ /* 0x000fe20003f05270 */
[----:B------:R-:W-:Y:S01]  /*0c40*/  UIADD3 UR6, UR6, 0x1f, URZ ;  /* 0x0000001f06067890 */ /* 0x000fe2000fffe03f */
[----:B01----:R-:W-:Y:S01]  /*0c50*/  IMAD.U32 R8, RZ, RZ, UR12 ;  /* 0x0000000cff087e24 */ /* 0x003fe2000f8e00ff */
[----:B------:R-:W-:Y:S01]  /*0c60*/  UMOV UR38, URZ ;  /* 0x0000003f00267c82 */ /* 0x000fe20008000000 */
[----:B------:R-:W-:Y:S01]  /*0c70*/  IMAD.MOV.U32 R9, RZ, RZ, RZ ;  /* 0x000000ffff097224 */ /* 0x000fe200078e00ff */
[----:B------:R-:W-:Y:S01]  /*0c80*/  USHF.R.S32.HI UR7, URZ, 0x1f, UR6 ;  /* 0x0000001f3f077899 */ /* 0x000fe20008011406 */
[----:B------:R-:W-:Y:S01]  /*0c90*/  UMOV UR39, URZ ;  /* 0x0000003f00277c82 */ /* 0x000fe20008000000 */
[----:B------:R-:W-:Y:S02]  /*0ca0*/  ULDC.64 UR8, c[0x0][0x650] ;  /* 0x0001940000087ab9 */ /* 0x000fe40000000a00 */
[----:B------:R-:W-:-:S04]  /*0cb0*/  ULEA.HI UR7, UR7, UR6, URZ, 0x5 ;  /* 0x0000000607077291 */ /* 0x000fc8000f8f283f */
[----:B------:R-:W-:Y:S01]  /*0cc0*/  USHF.R.S32.HI UR40, URZ, 0x5, UR7 ;  /* 0x000000053f287899 */ /* 0x000fe20008011407 */
[----:B--2---:R-:W-:-:S13]  /*0cd0*/  ISETP.NE.AND P1, PT, R2, 0x1, PT ;  /* 0x000000010200780c */ /* 0x004fda0003f25270 */
[----:B------:R-:W0:Y:S01]  /*0ce0*/  @P1 LDC R19, c[0x0][0x10] ;  /* 0x00000400ff131b82 */ /* 0x000e220000000800 */
[----:B------:R-:W-:Y:S02]  /*0cf0*/  @P1 IMAD.MOV.U32 R7, RZ, RZ, RZ ;  /* 0x000000ffff071224 */ /* 0x000fe400078e00ff */
[----:B------:R-:W-:-:S05]  /*0d00*/  @P1 IMAD.MOV.U32 R17, RZ, RZ, RZ ;  /* 0x000000ffff111224 */ /* 0x000fca00078e00ff */
[----:B------:R-:W1:Y:S01]  /*0d10*/  @!P1 LDC R11, c[0x0][0xc] ;  /* 0x00000300ff0b9b82 */ /* 0x000e620000000800 */
[----:B------:R-:W-:Y:S01]  /*0d20*/  ULDC UR4, c[0x0][0xc] ;  /* 0x0000030000047ab9 */ /* 0x000fe20000000800 */
[----:B------:R-:W-:Y:S02]  /*0d30*/  ULDC UR5, c[0x0][0x10] ;  /* 0x0000040000057ab9 */ /* 0x000fe40000000800 */
[----:B------:R-:W-:-:S04]  /*0d40*/  UIMAD.WIDE.U32 UR4, UR4, UR5, URZ ;  /* 0x00000005040472a5 */ /* 0x000fc8000f8e003f */
[----:B------:R-:W2:Y:S01]  /*0d50*/  LDC R2, c[0x0][0x14] ;  /* 0x00000500ff027b82 */ /* 0x000ea20000000800 */
[----:B0-----:R-:W-:-:S04]  /*0d60*/  @P1 IMAD.WIDE.U32 R18, R19, UR12, R6 ;  /* 0x0000000c13121c25 */ /* 0x001fc8000f8e0006 */
[----:B------:R-:W-:Y:S02]  /*0d70*/  @P1 IMAD.IADD R17, R19, 0x1, R17 ;  /* 0x0000000113111824 */ /* 0x000fe400078e0211 */
[----:B-1----:R-:W-:-:S04]  /*0d80*/  @!P1 IMAD.WIDE.U32 R8, R6, R11, R8 ;  /* 0x0000000b06089225 */ /* 0x002fc800078e0008 */
[----:B------:R-:W-:Y:S02]  /*0d90*/  @!P1 IMAD.MOV.U32 R18, RZ, RZ, R8 ;  /* 0x000000ffff129224 */ /* 0x000fe400078e0008 */
[----:B------:R-:W-:Y:S02]  /*0da0*/  @!P1 IMAD.MOV.U32 R17, RZ, RZ, R9 ;  /* 0x000000ffff119224 */ /* 0x000fe400078e0009 */
[----:B--2---:R-:W-:-:S04]  /*0db0*/  IMAD.WIDE.U32 R12, R2, UR4, RZ ;  /* 0x00000004020c7c25 */ /* 0x004fc8000f8e00ff */
[----:B------:R-:W-:Y:S01]  /*0dc0*/  IMAD R23, R2, UR5, RZ ;  /* 0x0000000502177c24 */ /* 0x000fe2000f8e02ff */
[----:B------:R0:W-:Y:S03]  /*0dd0*/  STL.64 [R1], R12 ;  /* 0x0000000c01007387 */ /* 0x0001e60000100a00 */
[----:B------:R-:W-:Y:S01]  /*0de0*/  IMAD.IADD R23, R13, 0x1, R23 ;  /* 0x000000010d177824 */ /* 0x000fe200078e0217 */
[----:B------:R-:W-:Y:S06]  /*0df0*/  @P0 BRA `(.L_x_11) ;  /* 0x0000000000200947 */ /* 0x000fec0003800000 */
[----:B------:R-:W-:Y:S01]  /*0e00*/  UISETP.GE.U32.AND UP0, UPT, UR40, 0x5, UPT ;  /* 0x000000052800788c */ /* 0x000fe2000bf06070 */
[----:B------:R-:W-:Y:S01]  /*0e10*/  IADD3 R18, P0, R18, R12, RZ ;  /* 0x0000000c12127210 */ /* 0x000fe20007f1e0ff */
[----:B------:R-:W-:Y:S01]  /*0e20*/  UIMAD.WIDE.U32 UR4, UR40, -0x33333333, URZ ;  /* 0xcccccccd280478a5 */ /* 0x000fe2000f8e003f */
[----:B------:R-:W-:-:S03]  /*0e30*/  UMOV UR39, URZ ;  /* 0x0000003f00277c82 */ /* 0x000fc60008000000 */
[----:B------:R-:W-:Y:S01]  /*0e40*/  USHF.R.U32.HI UR4, URZ, 0x2, UR5 ;  /* 0x000000023f047899 */ /* 0x000fe20008011605 */
[----:B------:R-:W-:-:S03]  /*0e50*/  IMAD.X R17, R23, 0x1, R17, P0 ;  /* 0x0000000117117824 */ /* 0x000fc600000e0611 */
[----:B------:R-:W-:Y:S02]  /*0e60*/  UIMAD UR38, UR4, -0x5, UR40 ;  /* 0xfffffffb042678a4 */ /* 0x000fe4000f8e0228 */
[----:B------:R-:W-:-:S12]  /*0e70*/  @UP0 ULOP3.LUT UR39, UR4, 0x1, URZ, 0xc0, !UPT ;  /* 0x0000000104270892 */ /* 0x000fd8000f8ec03f */
.L_x_11:
[----:B------:R-:W-:Y:S01]  /*0e80*/  ISETP.GE.U32.AND P0, PT, R18, UR8, PT ;  /* 0x0000000812007c0c */ /* 0x000fe2000bf06070 */
[----:B------:R-:W-:Y:S01]  /*0e90*/  IMAD.MOV.U32 R19, RZ, RZ, -0x1 ;  /* 0xffffffffff137424 */ /* 0x000fe200078e00ff */
[----:B------:R-:W-:Y:S01]  /*0ea0*/  PRMT R8, RZ, 0x7610, R8 ;  /* 0x00007610ff087816 */ /* 0x000fe20000000008 */
[----:B------:R-:W-:Y:S01]  /*0eb0*/  IMAD.MOV.U32 R22, RZ, RZ, -0x1 ;  /* 0xffffffffff167424 */ /* 0x000fe200078e00ff */
[----:B------:R-:W-:Y:S01]  /*0ec0*/  ISETP.GE.U32.AND.EX P0, PT, R17, UR9, PT, P0 ;  /* 0x0000000911007c0c */ /* 0x000fe2000bf06100 */
[----:B------:R-:W-:-:S12]  /*0ed0*/  IMAD.MOV.U32 R2, RZ, RZ, -0x1 ;  /* 0xffffffffff027424 */ /* 0x000fd800078e00ff */
[----:B------:R-:W-:Y:S05]  /*0ee0*/  @P0 BRA `(.L_x_12) ;  /* 0x00000004002c0947 */ /* 0x000fea0003800000 */
[----:B------:R-:W1:Y:S01]  /*0ef0*/  LDC.64 R26, c[0x0][0x628] ;  /* 0x00018a00ff1a7b82 */ /* 0x000e620000000a00 */
[----:B------:R-:W-:Y:S02]  /*0f00*/  IMAD.MOV.U32 R8, RZ, RZ, R18 ;  /* 0x000000ffff087224 */ /* 0x000fe400078e0012 */
[----:B------:R-:W-:-:S05]  /*0f10*/  IMAD.MOV.U32 R9, RZ, RZ, R17 ;  /* 0x000000ffff097224 */ /* 0x000fca00078e0011 */
[----:B------:R-:W2:Y:S08]  /*0f20*/  LDC R2, c[0x0][0x630] ;  /* 0x00018c00ff027b82 */ /* 0x000eb00000000800 */
[----:B------:R-:W3:Y:S01]  /*0f30*/  LDC.64 R28, c[0x0][0x620] ;  /* 0x00018800ff1c7b82 */ /* 0x000ee20000000a00 */
[----:B-1----:R-:W-:-:S04]  /*0f40*/  ISETP.NE.U32.AND P0, PT, R26, RZ, PT ;  /* 0x000000ff1a00720c */ /* 0x002fc80003f05070 */
[----:B------:R-:W-:-:S13]  /*0f50*/  ISETP.NE.AND.EX P0, PT, R27, RZ, PT, P0 ;  /* 0x000000ff1b00720c */ /* 0x000fda0003f05300 */
[----:B--23--:R-:W-:Y:S05]  /*0f60*/  @!P0 BRA `(.L_x_13) ;  /* 0x0000000000288947 */ /* 0x00cfea0003800000 */
[----:B0-----:R-:W0:Y:S02]  /*0f70*/  LDC R13, c[0x0][0x634] ;  /* 0x00018d00ff0d7b82 */ /* 0x001e240000000800 */
[----:B0-----:R-:W-:-:S05]  /*0f80*/  IADD3 R13, P0, R18, R13, RZ ;  /* 0x0000000d120d7210 */ /* 0x001fca0007f1e0ff */
[----:B------:R-:W-:-:S04]  /*0f90*/  IMAD.X R15, RZ, RZ, R17, P0 ;  /* 0x000000ffff0f7224 */ /* 0x000fc800000e0611 */
[----:B------:R-:W-:-:S04]  /*0fa0*/  IMAD.WIDE.U32 R8, R15, R26, RZ ;  /* 0x0000001a0f087225 */ /* 0x000fc800078e00ff */
[----:B------:R-:W-:-:S04]  /*0fb0*/  IMAD.WIDE.U32 R10, P0, R13, R27, R8 ;  /* 0x0000001b0d0a7225 */ /* 0x000fc80007800008 */
[----:B------:R-:W-:-:S04]  /*0fc0*/  IMAD.WIDE.U32 R8, R13, R26, RZ ;  /* 0x0000001a0d087225 */ /* 0x000fc800078e00ff */
[----:B------:R-:W-:Y:S01]  /*0fd0*/  IMAD.X R13, RZ, RZ, RZ, P0 ;  /* 0x000000ffff0d7224 */ /* 0x000fe200000e06ff */
[----:B------:R-:W-:Y:S01]  /*0fe0*/  IADD3 RZ, P0, R9, R10, RZ ;  /* 0x0000000a09ff7210 */ /* 0x000fe20007f1e0ff */
[----:B------:R-:W-:-:S04]  /*0ff0*/  IMAD.MOV.U32 R12, RZ, RZ, R11 ;  /* 0x000000ffff0c7224 */ /* 0x000fc800078e000b */
[----:B------:R-:W-:-:S08]  /*1000*/  IMAD.WIDE.U32.X R8, R15, R27, R12, P0 ;  /* 0x0000001b0f087225 */ /* 0x000fd000000e040c */
.L_x_13:
[----:B------:R-:W1:Y:S01]  /*1010*/  LDC.64 R32, c[0x0][0x640] ;  /* 0x00019000ff207b82 */ /* 0x000e620000000a00 */
[-C--:B------:R-:W-:Y:S01]  /*1020*/  SHF.R.U64 R30, R8, R2.reuse, R9 ;  /* 0x00000002081e7219 */ /* 0x080fe20000001209 */
[----:B------:R-:W-:Y:S01]  /*1030*/  IMAD.MOV.U32 R19, RZ, RZ, R17 ;  /* 0x000000ffff137224 */ /* 0x000fe200078e0011 */
[----:B------:R-:W-:Y:S01]  /*1040*/  SHF.R.U32.HI R2, RZ, R2, R9 ;  /* 0x00000002ff027219 */ /* 0x000fe20000011609 */
[----:B------:R-:W-:Y:S01]  /*1050*/  IMAD.MOV.U32 R26, RZ, RZ, 0x1 ;  /* 0x00000001ff1a7424 */ /* 0x000fe200078e00ff */
[----:B------:R-:W-:-:S03]  /*1060*/  IADD3 R11, P0, RZ, -R30, RZ ;  /* 0x8000001eff0b7210 */ /* 0x000fc60007f1e0ff */
[----:B------:R-:W2:Y:S02]  /*1070*/  LDC R10, c[0x0][0x618] ;  /* 0x00018600ff0a7b82 */ /* 0x000ea40000000800 */
[----:B------:R-:W-:-:S04]  /*1080*/  IMAD.X R9, RZ, RZ, ~R2, P0 ;  /* 0x000000ffff097224 */ /* 0x000fc800000e0e02 */
[-C--:B------:R-:W-:Y:S02]  /*1090*/  IMAD R2, R9, R28.reuse, RZ ;  /* 0x0000001c09027224 */ /* 0x080fe400078e02ff */
[----:B0-----:R-:W0:Y:S01]  /*10a0*/  LDC R13, c[0x0][0x608] ;  /* 0x00018200ff0d7b82 */ /* 0x001e220000000800 */
[----:B------:R-:W-:-:S04]  /*10b0*/  IMAD.WIDE.U32 R8, R11, R28, R18 ;  /* 0x0000001c0b087225 */ /* 0x000fc800078e0012 */
[----:B------:R-:W-:Y:S02]  /*10c0*/  IMAD R11, R11, R29, R2 ;  /* 0x0000001d0b0b7224 */ /* 0x000fe400078e0202 */
[----:B------:R-:W-:Y:S01]  /*10d0*/  IMAD.MOV.U32 R2, RZ, RZ, -0x1 ;  /* 0xffffffffff027424 */ /* 0x000fe200078e00ff */
[----:B------:R-:W3:Y:S01]  /*10e0*/  LDC R31, c[0x0][0x658] ;  /* 0x00019600ff1f7b82 */ /* 0x000ee20000000800 */
[----:B------:R-:W-:Y:S01]  /*10f0*/  IMAD.IADD R9, R9, 0x1, R11 ;  /* 0x0000000109097824 */ /* 0x000fe200078e020b */
[----:B-1----:R-:W-:-:S04]  /*1100*/  ISETP.NE.U32.AND P0, PT, R32, RZ, PT ;  /* 0x000000ff2000720c */ /* 0x002fc80003f05070 */
[----:B------:R-:W-:Y:S02]  /*1110*/  ISETP.NE.AND.EX P0, PT, R33, RZ, PT, P0 ;  /* 0x000000ff2100720c */ /* 0x000fe40003f05300 */
[----:B------:R-:W1:Y:S01]  /*1120*/  LDC R29, c[0x0][0x600] ;  /* 0x00018000ff1d7b82 */ /* 0x000e620000000800 */
[-CC-:B--2---:R-:W-:Y:S02]  /*1130*/  SHF.R.U64 R27, R8, R10.reuse, R9.reuse ;  /* 0x0000000a081b7219 */ /* 0x184fe40000001209 */
[----:B------:R-:W-:-:S05]  /*1140*/  SHF.R.U32.HI R8, RZ, R10, R9 ;  /* 0x0000000aff087219 */ /* 0x000fca0000011609 */
[----:B------:R-:W2:Y:S01]  /*1150*/  LDC R22, c[0x0][0x648] ;  /* 0x00019200ff167b82 */ /* 0x000ea20000000800 */
[-CC-:B0-----:R-:W-:Y:S02]  /*1160*/  SHF.R.U64 R34, R27, R13.reuse, R8.reuse ;  /* 0x0000000d1b227219 */ /* 0x181fe40000001208 */
[----:B------:R-:W-:-:S05]  /*1170*/  SHF.R.U32.HI R8, RZ, R13, R8 ;  /* 0x0000000dff087219 */ /* 0x000fca0000011608 */
[----:B------:R-:W0:Y:S01]  /*1180*/  LDC R24, c[0x0][0x638] ;  /* 0x00018e00ff187b82 */ /* 0x000e220000000800 */
[-CC-:B---3--:R-:W-:Y:S02]  /*1190*/  SHF.R.U64 R36, R34, R31.reuse, R8.reuse ;  /* 0x0000001f22247219 */ /* 0x188fe40000001208 */
[-C--:B------:R-:W-:Y:S02]  /*11a0*/  SHF.L.U32 R2, R2, R31.reuse, RZ ;  /* 0x0000001f02027219 */ /* 0x080fe400000006ff */
[----:B------:R-:W-:Y:S01]  /*11b0*/  SHF.R.U32.HI R9, RZ, R31, R8 ;  /* 0x0000001fff097219 */ /* 0x000fe20000011608 */
[----:B------:R-:W-:Y:S01]  /*11c0*/  IMAD.MOV.U32 R8, RZ, RZ, R36 ;  /* 0x000000ffff087224 */ /* 0x000fe200078e0024 */
[----:B------:R-:W-:Y:S01]  /*11d0*/  LOP3.LUT R15, RZ, R2, RZ, 0x33, !PT ;  /* 0x00000002ff0f7212 */ /* 0x000fe200078e33ff */
[----:B------:R-:W3:Y:S01]  /*11e0*/  LDC R28, c[0x0][0x610] ;  /* 0x00018400ff1c7b82 */ /* 0x000ee20000000800 */
[----:B------:R-:W-:Y:S05]  /*11f0*/  @!P0 BRA `(.L_x_14) ;  /* 0x0000000000288947 */ /* 0x000fea0003800000 */
[----:B------:R-:W4:Y:S02]  /*1200*/  LDC R13, c[0x0][0x64c] ;  /* 0x00019300ff0d7b82 */ /* 0x000f240000000800 */
[----:B----4-:R-:W-:-:S05]  /*1210*/  IADD3 R13, P0, R36, R13, RZ ;  /* 0x0000000d240d7210 */ /* 0x010fca0007f1e0ff */
        /* <DEDUP_REMOVED lines=8> */
.L_x_14:
[----:B--2---:R-:W-:Y:S01]  /*12a0*/  SHF.R.U64 R7, R8, R22, R9 ;  /* 0x0000001608077219 */ /* 0x004fe20000001209 */
[----:B-1----:R-:W-:Y:S01]  /*12b0*/  VIADD R8, R29, 0xffffffff ;  /* 0xffffffff1d087836 */ /* 0x002fe20000000000 */
[----:B------:R-:W-:Y:S01]  /*12c0*/  SHF.L.U32 R2, R26, R31, RZ ;  /* 0x0000001f1a027219 */ /* 0x000fe200000006ff */
[----:B------:R-:W-:Y:S01]  /*12d0*/  @P1 IMAD R21, R25, R20, R6 ;  /* 0x0000001419151224 */ /* 0x000fe200078e0206 */
[----:B------:R-:W-:Y:S01]  /*12e0*/  LOP3.LUT R15, R34, R15, RZ, 0xc0, !PT ;  /* 0x0000000f220f7212 */ /* 0x000fe200078ec0ff */
[----:B------:R-:W-:Y:S01]  /*12f0*/  IMAD.MOV R9, RZ, RZ, -R7 ;  /* 0x000000ffff097224 */ /* 0x000fe200078e0a07 */
[----:B------:R-:W-:-:S03]  /*1300*/  LOP3.LUT R8, R27, R8, RZ, 0xc0, !PT ;  /* 0x000000081b087212 */ /* 0x000fc600078ec0ff */
[----:B------:R-:W-:Y:S02]  /*1310*/  IMAD R6, R2, R7, R15 ;  /* 0x0000000702067224 */ /* 0x000fe400078e020f */
[----:B0-----:R-:W-:Y:S02]  /*1320*/  IMAD R2, R9, R24, R36 ;  /* 0x0000001809027224 */ /* 0x001fe400078e0224 */
[----:B---3--:R-:W-:Y:S02]  /*1330*/  IMAD R19, R6, R28, R21 ;  /* 0x0000001c06137224 */ /* 0x008fe400078e0215 */
[----:B------:R-:W-:Y:S02]  /*1340*/  IMAD R2, R2, R29, R8 ;  /* 0x0000001d02027224 */ /* 0x000fe400078e0208 */
[----:B------:R-:W-:-:S03]  /*1350*/  IMAD.MOV.U32 R6, RZ, RZ, 0x1 ;  /* 0x00000001ff067424 */ /* 0x000fc600078e00ff */
[----:B------:R-:W-:Y:S02]  /*1360*/  SEL R22, R2, R19, !P1 ;  /* 0x0000001302167207 */ /* 0x000fe40004800000 */
[----:B------:R-:W-:Y:S01]  /*1370*/  SEL R19, R19, R2, !P1 ;  /* 0x0000000213137207 */ /* 0x000fe20004800000 */
[----:B------:R-:W-:Y:S01]  /*1380*/  IMAD.MOV.U32 R2, RZ, RZ, R30 ;  /* 0x000000ffff027224 */ /* 0x000fe200078e001e */
[----:B------:R-:W-:-:S07]  /*1390*/  PRMT R8, R6, 0x7610, R8 ;  /* 0x0000761006087816 */ /* 0x000fce0000000008 */
.L_x_12:
[----:B------:R-:W-:Y:S05]  /*13a0*/  @!P2 BRA `(.L_x_15) ;  /* 0x00000000000ca947 */ /* 0x000fea0003800000 */
[----:B------:R-:W-:Y:S01]  /*13b0*/  UCGABAR_WAIT ;  /* 0x0000000000007dc7 */ /* 0x000fe20008000000 */
[----:B------:R-:W-:Y:S01]  /*13c0*/  CCTL.IVALL ;  /* 0x00000000ff00798f */ /* 0x000fe20002000000 */
[----:B------:R-:W-:Y:S05]  /*13d0*/  BRA `(.L_x_16) ;  /* 0x0000000000047947 */ /* 0x000fea0003800000 */
.L_x_15:
[----:B------:R-:W-:Y:S06]  /*13e0*/  BAR.SYNC.DEFER_BLOCKING 0x0 ;  /* 0x0000000000007b1d */ /* 0x000fec0000010000 */
.L_x_16:
[----:B------:R-:W-:Y:S05]  /*13f0*/  @!P4 BRA `(.L_x_17) ;  /* 0x000000900088c947 */ /* 0x000fea0003800000 */
[----:B------:R-:W-:-:S13]  /*1400*/  ISETP.GT.U32.AND P0, PT, R35, 0x1, PT ;  /* 0x000000012300780c */ /* 0x000fda0003f04070 */
[----:B------:R-:W-:Y:S05]  /*1410*/  @P0 EXIT ;  /* 0x000000000000094d */ /* 0x000fea0003800000 */
.L_x_18:
[----:B------:R-:W-:-:S08]  /*1420*/  NOP ;  /* 0x0000000000007918 */ /* 0x000fd00000000000 */
[----:B------:R-:W1:Y:S02]  /*1430*/  USETMAXREG.TRY_ALLOC.CTAPOOL UP0, 0xe8 ;  /* 0x000000e8000079c8 */ /* 0x000e640008000600 */
[----:B-1----:R-:W-:-:S13]  /*1440*/  PLOP3.LUT P0, PT, PT, PT, UP0, 0x80, 0x0 ;  /* 0x000000000000781c */ /* 0x002fda0003f0f008 */
[----:B------:R-:W-:Y:S05]  /*1450*/  @!P0 BRA `(.L_x_18) ;  /* 0xfffffffc00f08947 */ /* 0x000fea000383ffff */
[----:B------:R-:W-:-:S13]  /*1460*/  LOP3.LUT P0, RZ, R8, 0xff, RZ, 0xc0, !PT ;  /* 0x000000ff08ff7812 */ /* 0x000fda000780c0ff */
[----:B------:R-:W-:Y:S05]  /*1470*/  @!P0 EXIT ;  /* 0x000000000000894d */ /* 0x000fea0003800000 */
[----:B------:R-:W1:Y:S01]  /*1480*/  S2UR UR4, SR_CgaCtaId ;  /* 0x00000000000479c3 */ /* 0x000e620000008800 */
[----:B------:R-:W-:Y:S01]  /*1490*/  VIADD R14, R14, 0xffffffff ;  /* 0xffffffff0e0e7836 */ /* 0x000fe20000000000 */
[CC--:B------:R-:W-:Y:S01]  /*14a0*/  LEA.HI R4, R0.reuse, R3.reuse, RZ, 0x2 ;  /* 0x0000000300047211 */ /* 0x0c0fe200078f10ff */
[----:B------:R-:W-:Y:S01]  /*14b0*/  UMOV UR41, 0x400 ;  /* 0x0000040000297882 */ /* 0x000fe20000000000 */
[----:B------:R-:W-:Y:S01]  /*14c0*/  LEA.HI R0, R0, R3, RZ, 0x5 ;  /* 0x0000000300007211 */ /* 0x000fe200078f28ff */
[----:B------:R-:W-:Y:S01]  /*14d0*/  UISETP.LT.AND UP0, UPT, UR40, 0x1, UPT ;  /* 0x000000012800788c */ /* 0x000fe2000bf01270 */
[----:B------:R-:W-:Y:S01]  /*14e0*/  R2UR UR42, R14 ;  /* 0x000000000e2a72ca */ /* 0x000fe200000e0000 */
[----:B------:R-:W-:Y:S01]  /*14f0*/  USHF.L.U32 UR44, UR40, 0x1, URZ ;  /* 0x00000001282c7899 */ /* 0x000fe2000800063f */
[--C-:B------:R-:W-:Y:S01]  /*1500*/  SHF.R.S32.HI R156, RZ, 0x2, R4.reuse ;  /* 0x00000002ff9c7819 */ /* 0x100fe20000011404 */
[----:B------:R-:W-:Y:S01]  /*1510*/  USEL UR43, UR40, 0x1, UP0 ;  /* 0x00000001282b7887 */ /* 0x000fe20008000000 */
[----:B------:R-:W-:-:S02]  /*1520*/  SHF.R.S32.HI R5, RZ, 0x1f, R4 ;  /* 0x0000001fff057819 */ /* 0x000fc40000011404 */
[----:B------:R-:W-:Y:S01]  /*1530*/  LOP3.LUT R158, R4, 0xfffffffc, RZ, 0xc0, !PT ;  /* 0xfffffffc049e7812 */ /* 0x000fe200078ec0ff */
[----:B------:R-:W-:Y:S01]  /*1540*/  UIADD3 UR43, -UR43, UR40, URZ ;  /* 0x000000282b2b7290 */ /* 0x000fe2000fffe13f */
[----:B------:R-:W-:Y:S02]  /*1550*/  LEA.HI R5, R5, R156, RZ, 0x3 ;  /* 0x0000009c05057211 */ /* 0x000fe400078f18ff */
[----:B------:R-:W-:Y:S01]  /*1560*/  ISETP.NE.AND P0, PT, R14, RZ, PT ;  /* 0x000000ff0e00720c */ /* 0x000fe20003f05270 */
[----:B------:R-:W-:Y:S01]  /*1570*/  IMAD.IADD R158, R3, 0x1, -R158 ;  /* 0x00000001039e7824 */ /* 0x000fe200078e0a9e */
[----:B------:R-:W-:Y:S01]  /*1580*/  LOP3.LUT R5, R5, 0xfffffff8, RZ, 0xc0, !PT ;  /* 0xfffffff805057812 */ /* 0x000fe200078ec0ff */
[----:B------:R-:W-:Y:S01]  /*1590*/  USHF.L.U32 UR42, UR42, 0x3, URZ ;  /* 0x000000032a2a7899 */ /* 0x000fe2000800063f */
[----:B------:R-:W-:Y:S02]  /*15a0*/  LOP3.LUT R176, R16, 0x1, RZ, 0xfc, !PT ;  /* 0x0000000110b07812 */ /* 0x000fe400078efcff */
[----:B------:R-:W-:Y:S01]  /*15b0*/  SEL R177, RZ, 0x1, P0 ;  /* 0x00000001ffb17807 */ /* 0x000fe20000000000 */
[----:B------:R-:W-:Y:S01]  /*15c0*/  IMAD.IADD R156, R156, 0x1, -R5 ;  /* 0x000000019c9c7824 */ /* 0x000fe200078e0a05 */
[----:B-1----:R-:W-:Y:S01]  /*15d0*/  ULEA UR41, UR4, UR41, 0x18 ;  /* 0x0000002904297291 */ /* 0x002fe2000f8ec03f */
[----:B------:R-:W-:Y:S01]  /*15e0*/  SHF.R.S32.HI R5, RZ, 0x5, R0 ;  /* 0x00000005ff057819 */ /* 0x000fe20000011400 */
[----:B------:R-:W-:Y:S01]  /*15f0*/  IMAD.U32 R160, RZ, RZ, UR42 ;  /* 0x0000002affa07e24 */ /* 0x000fe2000f8e00ff */
[----:B------:R-:W-:Y:S01]  /*1600*/  ULDC UR4, c[0x0][0x284] ;  /* 0x0000a10000047ab9 */ /* 0x000fe20000000800 */
[----:B------:R-:W-:Y:S01]  /*1610*/  UIADD3 UR45, UR41, 0x60, URZ ;  /* 0x00000060292d7890 */ /* 0x000fe2000fffe03f */
[--C-:B------:R-:W-:Y:S01]  /*1620*/  SHF.R.S32.HI R157, RZ, 0x1f, R156.reuse ;  /* 0x0000001fff9d7819 */ /* 0x100fe2000001149c */
[----:B------:R-:W-:Y:S01]  /*1630*/  IMAD R163, R5, -0x10, -R156 ;  /* 0xfffffff005a37824 */ /* 0x000fe200078e0a9c */
[----:B------:R-:W-:-:S02]  /*1640*/  LOP3.LUT R162, R160, 0x8, RZ, 0xc0, !PT ;  /* 0x00000008a0a27812 */ /* 0x000fc400078ec0ff */
[----:B------:R-:W-:Y:S01]  /*1650*/  LOP3.LUT R160, R160, 0x8, RZ, 0xc, !PT ;  /* 0x00000008a0a07812 */ /* 0x000fe200078e0cff */
[----:B------:R-:W-:Y:S01]  /*1660*/  IMAD.U32 R159, RZ, RZ, UR45 ;  /* 0x0000002dff9f7e24 */ /* 0x000fe2000f8e00ff */
[----:B------:R-:W-:Y:S01]  /*1670*/  LOP3.LUT R162, R162, 0x18, RZ, 0x3c, !PT ;  /* 0x00000018a2a27812 */ /* 0x000fe200078e3cff */
[----:B------:R-:W-:-:S04]  /*1680*/  IMAD.WIDE R156, R5, 0x10, R156 ;  /* 0x00000010059c7825 */ /* 0x000fc800078e029c */
[----:B------:R-:W-:Y:S02]  /*1690*/  VIADD R161, R159, UR42 ;  /* 0x0000002a9fa17c36 */ /* 0x000fe40008000000 */
[----:B------:R-:W-:-:S07]  /*16a0*/  VIADD R163, R163, UR4 ;  /* 0x00000004a3a37c36 */ /* 0x000fce0008000000 */
.L_x_294:
[----:B------:R-:W-:Y:S01]  /*16b0*/  SHF.L.U32 R0, R177, 0x1f, RZ ;  /* 0x0000001fb1007819 */ /* 0x000fe200000006ff */
[----:B------:R-:W-:Y:S02]  /*16c0*/  ULDC UR4, c[0x0][0x28c] ;  /* 0x0000a30000047ab9 */ /* 0x000fe40000000800 */
[----:B------:R-:W-:Y:S01]  /*16d0*/  ISETP.LT.AND P1, PT, RZ, UR4, PT ;  /* 0x00000004ff007c0c */ /* 0x000fe2000bf21270 */
[----:B------:R-:W1:Y:S02]  /*16e0*/  SYNCS.PHASECHK.TRANS64.TRYWAIT P0, [R159+UR42], R0 ;  /* 0x000000009f0075a7 */ /* 0x000e64000800016a */
[----:B01-34-:R-:W-:Y:S10]  /*16f0*/  @!P0 BRA `(.L_x_19) ;  /* 0x000000a000008947 */ /* 0x01bff40003800000 */
.L_x_317:
[----:B------:R-:W-:Y:S05]  /*1700*/  @P1 BRA `(.L_x_20) ;  /* 0x0000000000401947 */ /* 0x000fea0003800000 */
[----:B-1----:R-:W-:Y:S01]  /*1710*/  MOV R0, 0x0 ;  /* 0x0000000000007802 */ /* 0x002fe20000000f00 */
[----:B------:R-:W-:Y:S01]  /*1720*/  ULDC.64 UR4, c[0x4][0x68] ;  /* 0x01001a0000047ab9 */ /* 0x000fe20000000a00 */
[----:B------:R-:W-:Y:S01]  /*1730*/  ULDC.64 UR6, c[0x4][0x8] ;  /* 0x0100020000067ab9 */ /* 0x000fe20000000a00 */
[----:B------:R-:W-:Y:S01]  /*1740*/  IMAD.U32 R4, RZ, RZ, UR4 ;  /* 0x00000004ff047e24 */ /* 0x000fe2000f8e00ff */
[----:B------:R1:W2:Y:S01]  /*1750*/  LDC.64 R14, c[0x4][R0] ;  /* 0x01000000000e7b82 */ /* 0x0002a20000000a00 */
[----:B------:R-:W-:Y:S01]  /*1760*/  IMAD.U32 R5, RZ, RZ, UR5 ;  /* 0x00000005ff057e24 */ /* 0x000fe2000f8e00ff */
[----:B------:R-:W-:Y:S01]  /*1770*/  ULDC.64 UR4, c[0x4][0x70] ;  /* 0x01001c0000047ab9 */ /* 0x000fe20000000a00 */
[----:B------:R-:W-:Y:S02]  /*1780*/  IMAD.U32 R10, RZ, RZ, UR6 ;  /* 0x00000006ff0a7e24 */ /* 0x000fe4000f8e00ff */
[----:B------:R-:W-:Y:S02]  /*1790*/  IMAD.U32 R6, RZ, RZ, UR4 ;  /* 0x00000004ff067e24 */ /* 0x000fe4000f8e00ff */
[----:B------:R-:W-:-:S02]  /*17a0*/  IMAD.U32 R7, RZ, RZ, UR5 ;  /* 0x00000005ff077e24 */ /* 0x000fc4000f8e00ff */
[----:B------:R-:W-:Y:S02]  /*17b0*/  IMAD.U32 R11, RZ, RZ, UR7 ;  /* 0x00000007ff0b7e24 */ /* 0x000fe4000f8e00ff */
[----:B------:R-:W-:Y:S02]  /*17c0*/  IMAD.MOV.U32 R8, RZ, RZ, 0x1e1 ;  /* 0x000001e1ff087424 */ /* 0x000fe400078e00ff */
[----:B0-----:R-:W-:Y:S02]  /*17d0*/  IMAD.MOV.U32 R12, RZ, RZ, 0x1 ;  /* 0x00000001ff0c7424 */ /* 0x001fe400078e00ff */
[----:B-1----:R-:W-:-:S07]  /*17e0*/  IMAD.MOV.U32 R13, RZ, RZ, RZ ;  /* 0x000000ffff0d7224 */ /* 0x002fce00078e00ff */
[----:B------:R-:W-:-:S07]  /*17f0*/  LEPC R20, `(.L_x_20) ;  /* 0x000000001014794e */ /* 0x000fce0000000000 */
[----:B--2--5:R-:W-:Y:S05]  /*1800*/  CALL.ABS.NOINC R14 ;  /* 0x000000000e007343 */ /* 0x024fea0003c00000 */
.L_x_20:
[----:B------:R-:W-:-:S13]  /*1810*/  ISETP.NE.AND P0, PT, R176, 0x3, PT ;  /* 0x00000003b000780c */ /* 0x000fda0003f05270 */
[----:B------:R-:W-:Y:S05]  /*1820*/  @!P0 BRA `(.L_x_21) ;  /* 0x0000000000048947 */ /* 0x000fea0003800000 */
[----:B------:R-:W-:Y:S01]  /*1830*/  BPT.TRAP 0x1 ;  /* 0x000000040000795c */ /* 0x000fe20000300000 */
.L_x_21:
[----:B------:R-:W-:Y:S02]  /*1840*/  IMAD.U32 R3, RZ, RZ, UR38 ;  /* 0x00000026ff037e24 */ /* 0x000fe4000f8e00ff */
[----:B-1----:R-:W-:-:S03]  /*1850*/  IMAD.U32 R0, RZ, RZ, UR39 ;  /* 0x00000027ff007e24 */ /* 0x002fc6000f8e00ff */
[----:B------:R-:W-:Y:S02]  /*1860*/  LEA R3, R3, UR41, 0x3 ;  /* 0x0000002903037c11 */ /* 0x000fe4000f8e18ff */
[----:B------:R-:W-:-:S04]  /*1870*/  SHF.L.U32 R0, R0, 0x1f, RZ ;  /* 0x0000001f00007819 */ /* 0x000fc800000006ff */
[----:B------:R1:W2:Y:S01]  /*1880*/  SYNCS.PHASECHK.TRANS64.TRYWAIT P1, [R3+URZ], R0 ;  /* 0x00000000030075a7 */ /* 0x0002a2000802017f */
[----:B------:R-:W-:Y:S05]  /*1890*/  @!P0 BRA `(.L_x_22) ;  /* 0x0000000000048947 */ /* 0x000fea0003800000 */
[----:B------:R-:W-:Y:S01]  /*18a0*/  BPT.TRAP 0x1 ;  /* 0x000000040000795c */ /* 0x000fe20000300000 */
.L_x_22:
[----:B------:R-:W-:-:S05]  /*18b0*/  IMAD.U32 R4, RZ, RZ, UR43 ;  /* 0x0000002bff047e24 */ /* 0x000fca000f8e00ff */
[----:B------:R-:W-:Y:S01]  /*18c0*/  ISETP.GE.AND P2, PT, R4, 0x1, PT ;  /* 0x000000010400780c */ /* 0x000fe20003f46270 */
[----:B--2---:R-:W-:-:S12]  /*18d0*/  @P1 BRA `(.L_x_23) ;  /* 0x0000000000081947 */ /* 0x004fd80003800000 */
[----:B------:R-:W2:Y:S02]  /*18e0*/  SYNCS.PHASECHK.TRANS64.TRYWAIT P1, [R3+URZ], R0 ;  /* 0x00000000030075a7 */ /* 0x000ea4000802017f */
[----:B--2---:R-:W-:Y:S05]  /*18f0*/  @!P1 BRA `(.L_x_24) ;  /* 0x0000009c00949947 */ /* 0x004fea0003800000 */
.L_x_23:
[----:B------:R-:W-:Y:S05]  /*1900*/  WARPSYNC.ALL ;  /* 0x0000000000007948 */ /* 0x000fea0003800000 */
[----:B------:R-:W-:Y:S01]  /*1910*/  UIADD3 UR4, UR41, 0x180, URZ ;  /* 0x0000018029047890 */ /* 0x000fe2000fffe03f */
[----:B------:R-:W-:Y:S01]  /*1920*/  WARPGROUP.ARRIVE ;  /* 0x00000000000079c5 */ /* 0x000fe20000000000 */
[----:B------:R-:W-:Y:S02]  /*1930*/  UIADD3 UR5, UR41, 0xa180, URZ ;  /* 0x0000a18029057890 */ /* 0x000fe4000fffe03f */
[----:B------:R-:W-:Y:S02]  /*1940*/  USHF.R.U32.HI UR4, URZ, 0x4, UR4 ;  /* 0x000000043f047899 */ /* 0x000fe40008011604 */
[----:B------:R-:W-:-:S02]  /*1950*/  USHF.R.U32.HI UR5, URZ, 0x4, UR5 ;  /* 0x000000043f057899 */ /* 0x000fc40008011605 */
[----:B------:R-:W-:Y:S02]  /*1960*/  ULOP3.LUT UR4, UR4, 0x3fff, URZ, 0xc0, !UPT ;  /* 0x00003fff04047892 */ /* 0x000fe4000f8ec03f */
[----:B------:R-:W-:Y:S02]  /*1970*/  ULOP3.LUT UR5, UR5, 0x3fff, URZ, 0xc0, !UPT ;  /* 0x00003fff05057892 */ /* 0x000fe4000f8ec03f */
[----:B------:R-:W-:Y:S02]  /*1980*/  ULOP3.LUT UR8, UR4, 0x10000, URZ, 0xfc, !UPT ;  /* 0x0001000004087892 */ /* 0x000fe4000f8efc3f */
[----:B------:R-:W-:Y:S02]  /*1990*/  ULOP3.LUT UR9, UR5, 0x10000, URZ, 0xfc, !UPT ;  /* 0x0001000005097892 */ /* 0x000fe4000f8efc3f */
[----:B------:R-:W-:Y:S02]  /*19a0*/  ULEA UR10, UR38, UR8, 0x9 ;  /* 0x00000008260a7291 */ /* 0x000fe4000f8e483f */
[----:B------:R-:W-:Y:S01]  /*19b0*/  ULEA UR11, UR38, UR9, 0xb ;  /* 0x00000009260b7291 */ /* 0x000fe2000f8e583f */
[----:B------:R-:W-:Y:S01]  /*19c0*/  UMOV UR5, 0x40000040 ;  /* 0x4000004000057882 */ /* 0x000fe20000000000 */
[----:B------:R-:W-:-:S03]  /*19d0*/  UMOV UR7, 0x40000040 ;  /* 0x4000004000077882 */ /* 0x000fc60000000000 */
[----:B------:R-:W-:Y:S02]  /*19e0*/  UMOV UR4, UR10 ;  /* 0x0000000a00047c82 */ /* 0x000fe40008000000 */
[----:B------:R-:W-:Y:S02]  /*19f0*/  UMOV UR6, UR11 ;  /* 0x0000000b00067c82 */ /* 0x000fe40008000000 */
[----:B------:R-:W-:Y:S01]  /*1a00*/  HGMMA.64x256x8.F32.TF32 R24, gdesc[UR4], RZ, !UPT, gsb0 ;  /* 0x07e00000041879f0 */ /* 0x000fe2000c0028ff */
[----:B------:R-:W-:Y:S02]  /*1a10*/  UIADD3 UR4, UR10, 0x2, URZ ;  /* 0x000000020a047890 */ /* 0x000fe4000fffe03f */
[----:B------:R-:W-:Y:S01]  /*1a20*/  UIADD3 UR6, UR11, 0x2, URZ ;  /* 0x000000020b067890 */ /* 0x000fe2000fffe03f */
[----:B------:R-:W-:Y:S01]  /*1a30*/  UMOV UR5, 0x40000040 ;  /* 0x4000004000057882 */ /* 0x000fe20000000000 */
[----:B------:R-:W-:Y:S01]  /*1a40*/  UMOV UR7, 0x40000040 ;  /* 0x4000004000077882 */ /* 0x000fe20000000000 */
[----:B------:R-:W-:-:S02]  /*1a50*/  WARPGROUP.DEPBAR.LE gsb0, 0x0 ;  /* 0x00008000000079c5 */ /* 0x000fc40000010000 */
[----:B------:R-:W-:-:S15]  /*1a60*/  WARPGROUP.ARRIVE ;  /* 0x00000000000079c5 */ /* 0x000fde0000000000 */
[----:B------:R-:W-:-:S05]  /*1a70*/  NOP ;  /* 0x0000000000007918 */ /* 0x000fca0000000000 */
[----:B------:R-:W-:Y:S01]  /*1a80*/  HGMMA.64x256x8.F32.TF32 R24, gdesc[UR4], R24, gsb0 ;  /* 0x07e00000041879f0 */ /* 0x000fe20008002818 */
[----:B------:R-:W-:Y:S02]  /*1a90*/  UIADD3 UR4, UR10, 0x4, URZ ;  /* 0x000000040a047890 */ /* 0x000fe4000fffe03f */
[----:B------:R-:W-:Y:S01]  /*1aa0*/  UIADD3 UR6, UR11, 0x4, URZ ;  /* 0x000000040b067890 */ /* 0x000fe2000fffe03f */
[----:B------:R-:W-:Y:S01]  /*1ab0*/  UMOV UR5, 0x40000040 ;  /* 0x4000004000057882 */ /* 0x000fe20000000000 */
[----:B------:R-:W-:Y:S01]  /*1ac0*/  UMOV UR7, 0x40000040 ;  /* 0x4000004000077882 */ /* 0x000fe20000000000 */
[----:B------:R-:W-:Y:S02]  /*1ad0*/  WARPGROUP.DEPBAR.LE gsb0, 0x0 ;  /* 0x00008000000079c5 */ /* 0x000fe40000010000 */
        /* <DEDUP_REMOVED lines=10> */
[----:B------:R-:W-:Y:S03]  /*1b80*/  HGMMA.64x256x8.F32.TF32 R24, gdesc[UR4], R24, gsb0 ;  /* 0x07e00000041879f0 */ /* 0x000fe60008002818 */
[----:B------:R-:W-:Y:S02]  /*1b90*/  WARPGROUP.DEPBAR.LE gsb0, 0x0 ;  /* 0x00008000000079c5 */ /* 0x000fe40000010000 */
[----:B------:R-:W-:Y:S05]  /*1ba0*/  @!P2 BRA `(.L_x_25) ;  /* 0x000000040020a947 */ /* 0x000fea0003800000 */
[----:B------:R-:W-:Y:S01]  /*1bb0*/  UIADD3 UR4, UR38, 0x1, URZ ;  /* 0x0000000126047890 */ /* 0x000fe2000fffe03f */
[----:B-12---:R-:W-:Y:S02]  /*1bc0*/  IMAD.U32 R0, RZ, RZ, UR43 ;  /* 0x0000002bff007e24 */ /* 0x006fe4000f8e00ff */
[----:B------:R-:W-:Y:S01]  /*1bd0*/  IMAD.U32 R3, RZ, RZ, UR38 ;  /* 0x00000026ff037e24 */ /* 0x000fe2000f8e00ff */
[----:B------:R-:W-:-:S04]  /*1be0*/  UISETP.NE.AND UP0, UPT, UR4, 0x5, UPT ;  /* 0x000000050400788c */ /* 0x000fc8000bf05270 */
[----:B------:R-:W-:Y:S02]  /*1bf0*/  USEL UR5, URZ, 0x1, UP0 ;  /* 0x000000013f057887 */ /* 0x000fe40008000000 */
[----:B------:R-:W-:Y:S02]  /*1c00*/  USEL UR10, UR4, URZ, UP0 ;  /* 0x0000003f040a7287 */ /* 0x000fe40008000000 */
[----:B------:R-:W-:-:S06]  /*1c10*/  ULOP3.LUT UR5, UR39, UR5, URZ, 0x3c, !UPT ;  /* 0x0000000527057292 */ /* 0x000fcc000f8e3c3f */
[----:B------:R-:W-:-:S07]  /*1c20*/  IMAD.U32 R6, RZ, RZ, UR5 ;  /* 0x00000005ff067e24 */ /* 0x000fce000f8e00ff */
.L_x_32:
[----:B------:R-:W-:Y:S05]  /*1c30*/  @!P0 BRA `(.L_x_26) ;  /* 0x0000000000048947 */ /* 0x000fea0003800000 */
[----:B------:R-:W-:Y:S01]  /*1c40*/  BPT.TRAP 0x1 ;  /* 0x000000040000795c */ /* 0x000fe20000300000 */
.L_x_26:
[----:B------:R-:W-:Y:S01]  /*1c50*/  ULEA UR4, UR10, UR41, 0x3 ;  /* 0x000000290a047291 */ /* 0x000fe2000f8e183f */
[----:B------:R-:W-:-:S08]  /*1c60*/  SHF.L.U32 R4, R6, 0x1f, RZ ;  /* 0x0000001f06047819 */ /* 0x000fd000000006ff */
[----:B------:R1:W2:Y:S01]  /*1c70*/  SYNCS.PHASECHK.TRANS64.TRYWAIT P1, [UR4], R4 ;  /* 0x00000004ff0075a7 */ /* 0x0002a20008020144 */
[----:B------:R-:W-:Y:S05]  /*1c80*/  @!P0 BRA `(.L_x_27) ;  /* 0x0000000000048947 */ /* 0x000fea0003800000 */
[----:B------:R-:W-:Y:S01]  /*1c90*/  BPT.TRAP 0x1 ;  /* 0x000000040000795c */ /* 0x000fe20000300000 */
.L_x_27:
[----:B--2---:R-:W-:Y:S05]  /*1ca0*/  @P1 BRA `(.L_x_28) ;  /* 0x0000000000081947 */ /* 0x004fea0003800000 */
[----:B------:R-:W2:Y:S02]  /*1cb0*/  SYNCS.PHASECHK.TRANS64.TRYWAIT P1, [UR4], R4 ;  /* 0x00000004ff0075a7 */ /* 0x000ea40008020144 */
[----:B--2---:R-:W-:Y:S05]  /*1cc0*/  @!P1 BRA `(.L_x_29) ;  /* 0x0000009800b49947 */ /* 0x004fea0003800000 */
.L_x_28:
[----:B------:R-:W-:Y:S01]  /*1cd0*/  ULEA UR11, UR10, UR8, 0x9 ;  /* 0x000000080a0b7291 */ /* 0x000fe2000f8e483f */
[----:B------:R-:W-:Y:S01]  /*1ce0*/  WARPGROUP.ARRIVE ;  /* 0x00000000000079c5 */ /* 0x000fe20000000000 */
[----:B------:R-:W-:Y:S01]  /*1cf0*/  ULEA UR12, UR10, UR9, 0xb ;  /* 0x000000090a0c7291 */ /* 0x000fe2000f8e583f */
[----:B------:R-:W-:Y:S01]  /*1d00*/  UMOV UR5, 0x40000040 ;  /* 0x4000004000057882 */ /* 0x000fe20000000000 */
[----:B------:R-:W-:-:S03]  /*1d10*/  UMOV UR7, 0x40000040 ;  /* 0x4000004000077882 */ /* 0x000fc60000000000 */
[----:B------:R-:W-:Y:S02]  /*1d20*/  UMOV UR4, UR11 ;  /* 0x0000000b00047c82 */ /* 0x000fe40008000000 */
[----:B------:R-:W-:Y:S02]  /*1d30*/  UMOV UR6, UR12 ;  /* 0x0000000c00067c82 */ /* 0x000fe40008000000 */
[----:B------:R-:W-:Y:S01]  /*1d40*/  HGMMA.64x256x8.F32.TF32 R24, gdesc[UR4], R24, gsb0 ;  /* 0x07e00000041879f0 */ /* 0x000fe20008002818 */
        /* <DEDUP_REMOVED lines=26> */
[----:B------:R-:W-:Y:S01]  /*1ef0*/  BPT.TRAP 0x1 ;  /* 0x000000040000795c */ /* 0x000fe20000300000 */
.L_x_30:
[----:B------:R-:W-:-:S13]  /*1f00*/  ISETP.NE.AND P1, PT, R153, RZ, PT ;  /* 0x000000ff9900720c */ /* 0x000fda0003f25270 */
[----:B-12---:R-:W-:-:S05]  /*1f10*/  @P1 LEA R4, R3, UR41, 0x3 ;  /* 0x0000002903041c11 */ /* 0x006fca000f8e18ff */
[----:B------:R-:W-:-:S05]  /*1f20*/  @P1 VIADD R5, R4, 0x28 ;  /* 0x0000002804051836 */ /* 0x000fca0000000000 */
[----:B------:R-:W-:-:S04]  /*1f30*/  @P1 PRMT R5, R152, 0x654, R5 ;  /* 0x0000065498051816 */ /* 0x000fc80000000005 */
[----:B------:R1:W-:Y:S01]  /*1f40*/  @P1 SYNCS.ARRIVE.TRANS64.RED.A1T0 RZ, [R5+URZ], RZ ;  /* 0x000000ff05ff19a7 */ /* 0x0003e2000810043f */
[----:B------:R-:W-:-:S13]  /*1f50*/  ISETP.GT.U32.AND P1, PT, R16, 0x1, PT ;  /* 0x000000011000780c */ /* 0x000fda0003f24070 */
[----:B-1----:R-:W-:Y:S05]  /*1f60*/  @P1 BRA `(.L_x_31) ;  /* 0x0000000000041947 */ /* 0x002fea0003800000 */
[----:B------:R-:W-:Y:S01]  /*1f70*/  BPT.TRAP 0x1 ;  /* 0x000000040000795c */ /* 0x000fe20000300000 */
.L_x_31:
[----:B------:R-:W-:Y:S01]  /*1f80*/  UIADD3 UR10, UR10, 0x1, URZ ;  /* 0x000000010a0a7890 */ /* 0x000fe2000fffe03f */
[C---:B------:R-:W-:Y:S01]  /*1f90*/  ISETP.GT.AND P2, PT, R0.reuse, 0x1, PT ;  /* 0x000000010000780c */ /* 0x040fe20003f44270 */
[----:B------:R-:W-:Y:S02]  /*1fa0*/  VIADD R3, R3, 0x1 ;  /* 0x0000000103037836 */ /* 0x000fe40000000000 */
[----:B------:R-:W-:Y:S01]  /*1fb0*/  UISETP.NE.AND UP0, UPT, UR10, 0x5, UPT ;  /* 0x000000050a00788c */ /* 0x000fe2000bf05270 */
[----:B------:R-:W-:Y:S02]  /*1fc0*/  VIADD R0, R0, 0xffffffff ;  /* 0xffffffff00007836 */ /* 0x000fe40000000000 */
[C---:B------:R-:W-:Y:S01]  /*1fd0*/  ISETP.NE.AND P1, PT, R3.reuse, 0x5, PT ;  /* 0x000000050300780c */ /* 0x040fe20003f25270 */
[----:B------:R-:W-:Y:S02]  /*1fe0*/  USEL UR4, URZ, 0x1, UP0 ;  /* 0x000000013f047887 */ /* 0x000fe40008000000 */
[----:B------:R-:W-:Y:S01]  /*1ff0*/  USEL UR10, UR10, URZ, UP0 ;  /* 0x0000003f0a0a7287 */ /* 0x000fe20008000000 */
[----:B------:R-:W-:-:S03]  /*2000*/  SEL R3, R3, RZ, P1 ;  /* 0x000000ff03037207 */ /* 0x000fc60000800000 */
[----:B------:R-:W-:Y:S01]  /*2010*/  LOP3.LUT R6, R6, UR4, RZ, 0x3c, !PT ;  /* 0x0000000406067c12 */ /* 0x000fe2000f8e3cff */
[----:B------:R-:W-:Y:S07]  /*2020*/  @P2 BRA `(.L_x_32) ;  /* 0xfffffffc00002947 */ /* 0x000fee000383ffff */
.L_x_25:
[----:B-12---:R-:W1:Y:S01]  /*2030*/  LDC R0, c[0x0][0x28c] ;  /* 0x0000a300ff007b82 */ /* 0x006e620000000800 */
[----:B------:R2:W-:Y:S01]  /*2040*/  SYNCS.ARRIVE.TRANS64.A1T0 RZ, [R160+UR45], RZ ;  /* 0x000000ffa0ff79a7 */ /* 0x0005e2000810002d */
[----:B-1----:R-:W-:-:S13]  /*2050*/  ISETP.GE.AND P1, PT, R0, 0x1, PT ;  /* 0x000000010000780c */ /* 0x002fda0003f26270 */
[----:B--2---:R-:W-:Y:S05]  /*2060*/  @!P1 BRA `(.L_x_33) ;  /* 0x0000000000449947 */ /* 0x004fea0003800000 */
[----:B------:R-:W-:Y:S05]  /*2070*/  @!P0 BRA `(.L_x_34) ;  /* 0x0000000000048947 */ /* 0x000fea0003800000 */
[----:B------:R-:W-:Y:S01]  /*2080*/  BPT.TRAP 0x1 ;  /* 0x000000040000795c */ /* 0x000fe20000300000 */
.L_x_34:
[----:B------:R-:W-:-:S13]  /*2090*/  ISETP.NE.AND P0, PT, R153, RZ, PT ;  /* 0x000000ff9900720c */ /* 0x000fda0003f05270 */
[----:B------:R-:W-:-:S05]  /*20a0*/  VOTEU.ANY UP0, P0 ;  /* 0x00000000003f7886 */ /* 0x000fca0000000100 */
[----:B------:R-:W-:-:S06]  /*20b0*/  @UP0 UIADD3 UR4, UR43, UR38, URZ ;  /* 0x000000262b040290 */ /* 0x000fcc000fffe03f */
[----:B------:R-:W-:Y:S02]  /*20c0*/  IMAD.U32 R4, RZ, RZ, UR4 ;  /* 0x00000004ff047e24 */ /* 0x000fe4000f8e00ff */
[----:B------:R-:W-:Y:S02]  /*20d0*/  IMAD.U32 R3, RZ, RZ, UR4 ;  /* 0x00000004ff037e24 */ /* 0x000fe4000f8e00ff */
[----:B------:R-:W-:-:S05]  /*20e0*/  @P0 IMAD.WIDE.U32 R4, R4, -0x33333333, RZ ;  /* 0xcccccccd04040825 */ /* 0x000fca00078e00ff */
[----:B------:R-:W-:-:S05]  /*20f0*/  @P0 SHF.R.U32.HI R0, RZ, 0x2, R5 ;  /* 0x00000002ff000819 */ /* 0x000fca0000011605 */
[----:B------:R-:W-:-:S05]  /*2100*/  @P0 IMAD R0, R0, -0x5, R3 ;  /* 0xfffffffb00000824 */ /* 0x000fca00078e0203 */
[----:B------:R-:W-:-:S05]  /*2110*/  @P0 LEA R0, R0, UR41, 0x3 ;  /* 0x0000002900000c11 */ /* 0x000fca000f8e18ff */
[----:B------:R-:W-:-:S05]  /*2120*/  @P0 VIADD R3, R0, 0x28 ;  /* 0x0000002800030836 */ /* 0x000fca0000000000 */
[----:B------:R-:W-:-:S04]  /*2130*/  @P0 PRMT R3, R152, 0x654, R3 ;  /* 0x0000065498030816 */ /* 0x000fc80000000003 */
[----:B------:R1:W-:Y:S01]  /*2140*/  @P0 SYNCS.ARRIVE.TRANS64.RED.A1T0 RZ, [R3+URZ], RZ ;  /* 0x000000ff03ff09a7 */ /* 0x0003e2000810043f */
[----:B------:R-:W-:-:S13]  /*2150*/  ISETP.GT.U32.AND P0, PT, R16, 0x1, PT ;  /* 0x000000011000780c */ /* 0x000fda0003f04070 */
[----:B-1----:R-:W-:Y:S05]  /*2160*/  @P0 BRA `(.L_x_33) ;  /* 0x0000000000040947 */ /* 0x002fea0003800000 */
[----:B------:R-:W-:Y:S01]  /*2170*/  BPT.TRAP 0x1 ;  /* 0x000000040000795c */ /* 0x000fe20000300000 */
.L_x_33:
[----:B------:R-:W-:Y:S01]  /*2180*/  SHF.L.U32 R0, R177, 0x1f, RZ ;  /* 0x0000001fb1007819 */ /* 0x000fe200000006ff */
[----:B------:R-:W-:Y:S01]  /*2190*/  UIADD3 UR38, UR44, UR38, URZ ;  /* 0x000000262c267290 */ /* 0x000fe2000fffe03f */
[----:B------:R-:W1:Y:S01]  /*21a0*/  LDC R7, c[0x0][0x288] ;  /* 0x0000a200ff077b82 */ /* 0x000e620000000800 */
[----:B------:R-:W-:Y:S01]  /*21b0*/  UISETP.GE.U32.AND UP1, UPT, UR44, 0x5, UPT ;  /* 0x000000052c00788c */ /* 0x000fe2000bf26070 */
[----:B------:R-:W-:Y:S01]  /*21c0*/  IMAD.SHL.U32 R8, R158, 0x2, RZ ;  /* 0x000000029e087824 */ /* 0x000fe200078e00ff */
[----:B------:R-:W-:Y:S02]  /*21d0*/  UISETP.GT.U32.AND UP0, UPT, UR38, 0x4, UPT ;  /* 0x000000042600788c */ /* 0x000fe4000bf04070 */
[----:B------:R-:W-:Y:S02]  /*21e0*/  UIMAD.WIDE.U32 UR4, UR38, -0x33333333, URZ ;  /* 0xcccccccd260478a5 */ /* 0x000fe4000f8e003f */
[----:B------:R-:W-:Y:S01]  /*21f0*/  UISETP.LT.U32.AND UP0, UPT, UR44, 0x5, UP0 ;  /* 0x000000052c00788c */ /* 0x000fe20008701070 */
[----:B------:R-:W2:Y:S01]  /*2200*/  SYNCS.PHASECHK.TRANS64.TRYWAIT P0, [R159+UR42+0x10], R0 ;  /* 0x000010009f0075a7 */ /* 0x000ea2000800016a */
[----:B------:R-:W-:Y:S01]  /*2210*/  USHF.R.U32.HI UR4, URZ, 0x2, UR5 ;  /* 0x000000023f047899 */ /* 0x000fe20008011605 */
[----:B------:R-:W-:Y:S01]  /*2220*/  SHF.R.S32.HI R9, RZ, 0x1f, R8 ;  /* 0x0000001fff097819 */ /* 0x000fe20000011408 */
[----:B------:R-:W-:-:S02]  /*2230*/  USEL UR6, URZ, 0x1, !UP0 ;  /* 0x000000013f067887 */ /* 0x000fc4000c000000 */
[----:B------:R-:W-:Y:S02]  /*2240*/  UIMAD UR38, UR4, -0x5, UR38 ;  /* 0xfffffffb042678a4 */ /* 0x000fe4000f8e0226 */
[----:B------:R-:W-:-:S04]  /*2250*/  ULOP3.LUT UR39, UR39, UR6, URZ, 0x3c, !UPT ;  /* 0x0000000627277292 */ /* 0x000fc8000f8e3c3f */
[----:B------:R-:W-:Y:S01]  /*2260*/  @UP1 ULOP3.LUT UR39, UR39, 0x1, UR4, 0x78, !UPT ;  /* 0x0000000127271892 */ /* 0x000fe2000f8e7804 */
[----:B-12---:R-:W-:Y:S11]  /*2270*/  @!P0 BRA `(.L_x_35) ;  /* 0x0000009400608947 */ /* 0x006ff60003800000 */
.L_x_318:
[----:B------:R-:W-:Y:S01]  /*2280*/  IMAD.SHL.U32 R6, R19, 0x40, RZ ;  /* 0x0000004013067824 */ /* 0x000fe200078e00ff */
[----:B------:R-:W-:Y:S01]  /*2290*/  ULDC UR6, c[0x0][0x284] ;  /* 0x0000a10000067ab9 */ /* 0x000fe20000000800 */
[----:B0-----:R-:W-:Y:S01]  /*22a0*/  IMAD.SHL.U32 R12, R22, 0x100, RZ ;  /* 0x00000100160c7824 */ /* 0x001fe200078e00ff */
[----:B------:R-:W-:Y:S01]  /*22b0*/  SHF.R.S32.HI R167, RZ, 0x1f, R2 ;  /* 0x0000001fffa77819 */ /* 0x000fe20000011402 */
[----:B------:R-:W-:Y:S01]  /*22c0*/  ULDC.64 UR4, c[0x0][0x5d0] ;  /* 0x0001740000047ab9 */ /* 0x000fe20000000a00 */
[----:B------:R-:W-:Y:S01]  /*22d0*/  ISETP.GE.AND P0, PT, R6, UR6, PT ;  /* 0x0000000606007c0c */ /* 0x000fe2000bf06270 */
[----:B------:R-:W-:Y:S01]  /*22e0*/  IMAD.WIDE.U32 R4, R2, UR4, R8 ;  /* 0x0000000402047c25 */ /* 0x000fe2000f8e0008 */
[----:B------:R-:W-:Y:S02]  /*22f0*/  SHF.R.S32.HI R13, RZ, 0x1f, R12 ;  /* 0x0000001fff0d7819 */ /* 0x000fe4000001140c */
[C---:B------:R-:W-:Y:S01]  /*2300*/  ISETP.GE.OR P0, PT, R12.reuse, R7, P0 ;  /* 0x000000070c00720c */ /* 0x040fe20000706670 */
[----:B------:R-:W-:Y:S01]  /*2310*/  IMAD R3, R167, UR4, RZ ;  /* 0x00000004a7037c24 */ /* 0x000fe2000f8e02ff */
[----:B------:R-:W-:-:S03]  /*2320*/  IADD3 R168, P1, R12, R4, RZ ;  /* 0x000000040ca87210 */ /* 0x000fc60007f3e0ff */
[----:B------:R-:W-:-:S05]  /*2330*/  IMAD R3, R2, UR5, R3 ;  /* 0x0000000502037c24 */ /* 0x000fca000f8e0203 */
[----:B------:R-:W-:-:S03]  /*2340*/  IADD3.X R169, R13, R5, R3, P1, !PT ;  /* 0x000000050da97210 */ /* 0x000fc60000ffe403 */
[----:B------:R-:W-:Y:S05]  /*2350*/  @P0 BRA `(.L_x_36) ;  /* 0x0000007c00000947 */ /* 0x000fea0003800000 */
[----:B------:R-:W0:Y:S01]  /*2360*/  LDC.64 R10, c[0x0][0x5c8] ;  /* 0x00017200ff0a7b82 */ /* 0x000e220000000a00 */
[----:B-----5:R-:W-:Y:S01]  /*2370*/  FSETP.NEU.AND P0, PT, R155, RZ, PT ;  /* 0x000000ff9b00720b */ /* 0x020fe20003f0d000 */
[----:B------:R-:W-:Y:S01]  /*2380*/  IMAD R3, R158, -0x2, R7 ;  /* 0xfffffffe9e037824 */ /* 0x000fe200078e0207 */
[----:B------:R-:W-:Y:S01]  /*2390*/  BSSY B0, `(.L_x_36) ;  /* 0x00007bc000007945 */ /* 0x000fe20003800000 */
[----:B------:R-:W-:-:S04]  /*23a0*/  IMAD.WIDE R164, R19, 0x40, R156 ;  /* 0x0000004013a47825 */ /* 0x000fc800078e029c */
[----:B-1----:R-:W-:Y:S02]  /*23b0*/  IMAD.IADD R0, R3, 0x1, -R12 ;  /* 0x0000000103007824 */ /* 0x002fe400078e0a0c */
[----:B------:R-:W-:-:S03]  /*23c0*/  IMAD.IADD R3, R163, 0x1, -R6 ;  /* 0x00000001a3037824 */ /* 0x000fc600078e0a06 */
[----:B------:R-:W-:-:S04]  /*23d0*/  ISETP.GT.AND P1, PT, R0, RZ, PT ;  /* 0x000000ff0000720c */ /* 0x000fc80003f24270 */
[----:B------:R-:W-:Y:S01]  /*23e0*/  ISETP.GT.AND P2, PT, R3, RZ, P1 ;  /* 0x000000ff0300720c */ /* 0x000fe20000f44270 */
[-C--:B0-----:R-:W-:Y:S02]  /*23f0*/  IMAD R4, R165, R10.reuse, RZ ;  /* 0x0000000aa5047224 */ /* 0x081fe400078e02ff */
[----:B------:R-:W-:-:S04]  /*2400*/  IMAD.WIDE.U32 R168, R164, R10, R168 ;  /* 0x0000000aa4a87225 */ /* 0x000fc800078e00a8 */
[----:B------:R-:W-:-:S04]  /*2410*/  IMAD R5, R164, R11, R4 ;  /* 0x0000000ba4057224 */ /* 0x000fc800078e0204 */
[----:B------:R-:W-:Y:S01]  /*2420*/  IMAD.IADD R179, R169, 0x1, R5 ;  /* 0x00000001a9b37824 */ /* 0x000fe200078e0205 */
[----:B------:R-:W-:Y:S06]  /*2430*/  @!P0 BRA `(.L_x_37) ;  /* 0x0000005400948947 */ /* 0x000fec0003800000 */
[----:B------:R-:W0:Y:S01]  /*2440*/  LDC.64 R20, c[0x0][0x5b8] ;  /* 0x00016e00ff147b82 */ /* 0x000e220000000a00 */
[----:B------:R-:W-:-:S07]  /*2450*/  ULDC.64 UR4, c[0x0][0x5c0] ;  /* 0x0001700000047ab9 */ /* 0x000fce0000000a00 */
[----:B------:R-:W1:Y:S08]  /*2460*/  LDC.64 R170, c[0x0][0x5b0] ;  /* 0x00016c00ffaa7b82 */ /* 0x000e700000000a00 */
[----:B------:R-:W2:Y:S01]  /*2470*/  LDC.64 R14, c[0x0][0x5a8] ;  /* 0x00016a00ff0e7b82 */ /* 0x000ea20000000a00 */
[-C--:B0-----:R-:W-:Y:S02]  /*2480*/  IMAD R6, R167, R20.reuse, RZ ;  /* 0x00000014a7067224 */ /* 0x081fe400078e02ff */
[----:B------:R-:W-:-:S04]  /*2490*/  IMAD.WIDE.U32 R4, R2, R20, R8 ;  /* 0x0000001402047225 */ /* 0x000fc800078e0008 */
[----:B------:R-:W-:Y:S01]  /*24a0*/  IMAD R169, R2, R21, R6 ;  /* 0x0000001502a97224 */ /* 0x000fe200078e0206 */
[----:B------:R-:W-:Y:S01]  /*24b0*/  IADD3 R166, P0, R12, R4, RZ ;  /* 0x000000040ca67210 */ /* 0x000fe20007f1e0ff */
[----:B-1----:R-:W-:-:S03]  /*24c0*/  IMAD R4, R165, R170, RZ ;  /* 0x000000aaa5047224 */ /* 0x002fc600078e02ff */
[----:B------:R-:W-:Y:S01]  /*24d0*/  IADD3.X R167, R13, R5, R169, P0, !PT ;  /* 0x000000050da77210 */ /* 0x000fe200007fe4a9 */
[C---:B------:R-:W-:Y:S02]  /*24e0*/  IMAD R21, R164.reuse, R171, R4 ;  /* 0x000000aba4157224 */ /* 0x040fe400078e0204 */
[----:B------:R-:W-:-:S04]  /*24f0*/  IMAD.WIDE.U32 R4, R164, R170, R166 ;  /* 0x000000aaa4047225 */ /* 0x000fc800078e00a6 */
[----:B------:R-:W-:Y:S01]  /*2500*/  IMAD.IADD R5, R5, 0x1, R21 ;  /* 0x0000000105057824 */ /* 0x000fe200078e0215 */
[----:B--2---:R-:W-:-:S04]  /*2510*/  LEA R6, P0, R4, R14, 0x2 ;  /* 0x0000000e04067211 */ /* 0x004fc800078010ff */
[----:B------:R-:W-:-:S05]  /*2520*/  LEA.HI.X R7, R4, R15, R5, 0x2, P0 ;  /* 0x0000000f04077211 */ /* 0x000fca00000f1405 */
[----:B------:R0:W2:Y:S01]  /*2530*/  @P2 LDG.E.LTC128B R19, desc[UR36][R6.64] ;  /* 0x0000002406132981 */ /* 0x0000a2000c1e1920 */
[----:B------:R-:W-:Y:S01]  /*2540*/  IMAD.WIDE.U32 R4, R164, R170, R12 ;  /* 0x000000aaa4047225 */ /* 0x000fe200078e000c */
[C---:B------:R-:W-:Y:S01]  /*2550*/  SHF.L.U64.HI R175, R170.reuse, 0x3, R171 ;  /* 0x00000003aaaf7819 */ /* 0x040fe200000102ab */
[----:B------:R-:W-:Y:S02]  /*2560*/  BSSY B1, `(.L_x_38) ;  /* 0x0000014000017945 */ /* 0x000fe40003800000 */
[----:B------:R-:W-:Y:S01]  /*2570*/  IMAD.SHL.U32 R174, R170, 0x8, RZ ;  /* 0x00000008aaae7824 */ /* 0x000fe200078e00ff */
[----:B------:R-:W-:-:S03]  /*2580*/  IADD3 R172, P0, R8, R4, RZ ;  /* 0x0000000408ac7210 */ /* 0x000fc60007f1e0ff */
[----:B------:R-:W-:Y:S01]  /*2590*/  IMAD.WIDE.U32 R174, R164, R170, R174 ;  /* 0x000000aaa4ae7225 */ /* 0x000fe200078e00ae */
[----:B------:R-:W-:Y:S02]  /*25a0*/  IADD3.X R173, R9, R21, R5, P0, !PT ;  /* 0x0000001509ad7210 */ /* 0x000fe400007fe405 */
[----:B------:R-:W-:Y:S01]  /*25b0*/  ISETP.GT.AND P0, PT, R0, 0x1, PT ;  /* 0x000000010000780c */ /* 0x000fe20003f04270 */
[----:B------:R-:W-:-:S04]  /*25c0*/  IMAD.WIDE.U32 R172, R2, R20, R172 ;  /* 0x0000001402ac7225 */ /* 0x000fc800078e00ac */
[----:B0-----:R-:W-:Y:S01]  /*25d0*/  IMAD.IADD R7, R169, 0x1, R173 ;  /* 0x00000001a9077824 */ /* 0x001fe200078e02ad */
[----:B------:R-:W-:-:S04]  /*25e0*/  LEA R6, P4, R172, R14, 0x2 ;  /* 0x0000000eac067211 */ /* 0x000fc800078810ff */
[----:B------:R-:W-:Y:S02]  /*25f0*/  LEA.HI.X R7, R172, R15, R7, 0x2, P4 ;  /* 0x0000000fac077211 */ /* 0x000fe400020f1407 */
[----:B--2---:R-:W-:-:S05]  /*2600*/  LOP3.LUT R4, R19, 0xffffe000, RZ, 0xc0, !PT ;  /* 0xffffe00013047812 */ /* 0x004fca00078ec0ff */
[----:B------:R-:W-:Y:S01]  /*2610*/  FMUL R5, R4, R155 ;  /* 0x0000009b04057220 */ /* 0x000fe20000400000 */
[----:B------:R-:W-:-:S03]  /*2620*/  LEA R4, P3, R168, UR4, 0x2 ;  /* 0x00000004a8047c11 */ /* 0x000fc6000f8610ff */
[----:B------:R-:W-:Y:S01]  /*2630*/  FFMA R165, R24, R154, R5 ;  /* 0x0000009a18a57223 */ /* 0x000fe20000000005 */
[----:B------:R-:W-:Y:S02]  /*2640*/  LEA.HI.X R5, R168, UR5, R179, 0x2, P3 ;  /* 0x00000005a8057c11 */ /* 0x000fe400098f14b3 */
[----:B------:R-:W-:Y:S02]  /*2650*/  ISETP.GT.AND P3, PT, R3, RZ, P0 ;  /* 0x000000ff0300720c */ /* 0x000fe40000764270 */
[----:B------:R-:W-:-:S05]  /*2660*/  F2FP.TF32.F32.PACK_B R165, R165 ;  /* 0x000000a5ffa5723e */ /* 0x000fca00024050ff */
[----:B------:R0:W-:Y:S06]  /*2670*/  @P2 STG.E desc[UR36][R4.64], R165 ;  /* 0x000000a504002986 */ /* 0x0001ec000c101924 */
[----:B------:R-:W-:Y:S05]  /*2680*/  @!P3 BRA `(.L_x_39) ;  /* 0x000000000004b947 */ /* 0x000fea0003800000 */
[----:B------:R1:W5:Y:S02]  /*2690*/  LDG.E.LTC128B R19, desc[UR36][R6.64+0x4] ;  /* 0x0000042406137981 */ /* 0x000364000c1e1920 */
.L_x_39:
[----:B------:R-:W-:Y:S05]  /*26a0*/  BSYNC B1 ;  /* 0x0000000000017941 */ /* 0x000fea0003800000 */
.L_x_38:
[----:B-----5:R-:W-:Y:S01]  /*26b0*/  LOP3.LUT R22, R19, 0xffffe000, RZ, 0xc0, !PT ;  /* 0xffffe00013167812 */ /* 0x020fe200078ec0ff */
[----:B------:R-:W-:Y:S01]  /*26c0*/  IMAD.IADD R171, R21, 0x1, R175 ;  /* 0x0000000115ab7824 */ /* 0x000fe200078e02af */
[----:B------:R-:W-:Y:S02]  /*26d0*/  IADD3 R21, P2, R166, R174, RZ ;  /* 0x000000aea6157210 */ /* 0x000fe40007f5e0ff */
[----:B------:R-:W-:Y:S01]  /*26e0*/  ISETP.GT.AND P1, PT, R3, 0x8, P1 ;  /* 0x000000080300780c */ /* 0x000fe20000f24270 */
[----:B------:R-:W-:Y:S02]  /*26f0*/  FMUL R22, R22, R155 ;  /* 0x0000009b16167220 */ /* 0x000fe40000400000 */
[----:B------:R-:W-:Y:S01]  /*2700*/  IMAD.X R166, R171, 0x1, R167, P2 ;  /* 0x00000001aba67824 */ /* 0x000fe200010e06a7 */
[----:B------:R-:W-:Y:S01]  /*2710*/  LEA R24, P2, R21, R14, 0x2 ;  /* 0x0000000e15187211 */ /* 0x000fe200078410ff */
[----:B0-----:R-:W-:-:S03]  /*2720*/  FFMA R165, R25, R154, R22 ;  /* 0x0000009a19a57223 */ /* 0x001fc60000000016 */
[----:B------:R-:W-:Y:S02]  /*2730*/  LEA.HI.X R25, R21, R15, R166, 0x2, P2 ;  /* 0x0000000f15197211 */ /* 0x000fe400010f14a6 */
[----:B------:R-:W-:-:S05]  /*2740*/  F2FP.TF32.F32.PACK_B R165, R165 ;  /* 0x000000a5ffa5723e */ /* 0x000fca00024050ff */
[----:B------:R0:W-:Y:S04]  /*2750*/  @P3 STG.E desc[UR36][R4.64+0x4], R165 ;  /* 0x000004a504003986 */ /* 0x0001e8000c101924 */
[----:B------:R-:W2:Y:S01]  /*2760*/  @P1 LDG.E.LTC128B R19, desc[UR36][R24.64] ;  /* 0x0000002418131981 */ /* 0x000ea2000c1e1920 */
[----:B------:R-:W-:Y:S01]  /*2770*/  IADD3 R8, P2, P3, R8, R174, R12 ;  /* 0x000000ae08087210 */ /* 0x000fe20007b5e00c */
[----:B------:R-:W-:Y:S01]  /*2780*/  BSSY B1, `(.L_x_40) ;  /* 0x0000011000017945 */ /* 0x000fe20003800000 */
[C---:B------:R-:W-:Y:S02]  /*2790*/  SHF.L.U64.HI R11, R10.reuse, 0x5, R11 ;  /* 0x000000050a0b7819 */ /* 0x040fe4000001020b */
[----:B------:R-:W-:Y:S02]  /*27a0*/  IADD3.X R9, R9, R171, R13, P2, P3 ;  /* 0x000000ab09097210 */ /* 0x000fe400017e640d */
[----:B------:R-:W-:-:S02]  /*27b0*/  LEA R10, P2, R10, R4, 0x5 ;  /* 0x000000040a0a7211 */ /* 0x000fc400078428ff */
[----:B------:R-:W-:Y:S01]  /*27c0*/  ISETP.GT.AND P0, PT, R3, 0x8, P0 ;  /* 0x000000080300780c */ /* 0x000fe20000704270 */
[----:B------:R-:W-:-:S04]  /*27d0*/  IMAD.WIDE.U32 R20, R2, R20, R8 ;  /* 0x0000001402147225 */ /* 0x000fc800078e0008 */
[----:B------:R-:W-:Y:S01]  /*27e0*/  IMAD.X R11, R11, 0x1, R5, P2 ;  /* 0x000000010b0b7824 */ /* 0x000fe200010e0605 */
[----:B------:R-:W-:Y:S01]  /*27f0*/  LEA R8, P3, R20, R14, 0x2 ;  /* 0x0000000e14087211 */ /* 0x000fe200078610ff */
[----:B------:R-:W-:-:S05]  /*2800*/  IMAD.IADD R2, R169, 0x1, R21 ;  /* 0x00000001a9027824 */ /* 0x000fca00078e0215 */
[----:B------:R-:W-:Y:S02]  /*2810*/  LEA.HI.X R9, R20, R15, R2, 0x2, P3 ;  /* 0x0000000f14097211 */ /* 0x000fe400018f1402 */
[----:B--2---:R-:W-:-:S05]  /*2820*/  LOP3.LUT R12, R19, 0xffffe000, RZ, 0xc0, !PT ;  /* 0xffffe000130c7812 */ /* 0x004fca00078ec0ff */
[----:B------:R-:W-:-:S04]  /*2830*/  FMUL R13, R12, R155 ;  /* 0x0000009b0c0d7220 */ /* 0x000fc80000400000 */
[----:B------:R-:W-:-:S05]  /*2840*/  FFMA R13, R26, R154, R13 ;  /* 0x0000009a1a0d7223 */ /* 0x000fca000000000d */
[----:B------:R-:W-:-:S05]  /*2850*/  F2FP.TF32.F32.PACK_B R13, R13 ;  /* 0x0000000dff0d723e */ /* 0x000fca00024050ff */
[----:B------:R0:W-:Y:S01]  /*2860*/  @P1 STG.E desc[UR36][R10.64], R13 ;  /* 0x0000000d0a001986 */ /* 0x0001e2000c101924 */
[----:B------:R-:W-:Y:S05]  /*2870*/  @!P0 BRA `(.L_x_41) ;  /* 0x0000000000048947 */ /* 0x000fea0003800000 */
[----:B------:R2:W5:Y:S02]  /*2880*/  LDG.E.LTC128B R19, desc[UR36][R8.64+0x4] ;  /* 0x0000042408137981 */ /* 0x000564000c1e1920 */
.L_x_41:
[----:B------:R-:W-:Y:S05]  /*2890*/  BSYNC B1 ;  /* 0x0000000000017941 */ /* 0x000fea0003800000 */
.L_x_40:
[----:B-----5:R-:W-:Y:S01]  /*28a0*/  LOP3.LUT R2, R19, 0xffffe000, RZ, 0xc0, !PT ;  /* 0xffffe00013027812 */ /* 0x020fe200078ec0ff */
[----:B------:R-:W-:Y:S01]  /*28b0*/  BSSY B1, `(.L_x_42) ;  /* 0x0000009000017945 */ /* 0x000fe20003800000 */
[----:B------:R-:W-:-:S03]  /*28c0*/  ISETP.GT.AND P1, PT, R0, 0x8, PT ;  /* 0x000000080000780c */ /* 0x000fc60003f24270 */
[----:B------:R-:W-:Y:S01]  /*28d0*/  FMUL R2, R2, R155 ;  /* 0x0000009b02027220 */ /* 0x000fe20000400000 */
[----:B------:R-:W-:-:S03]  /*28e0*/  ISETP.GT.AND P2, PT, R3, RZ, P1 ;  /* 0x000000ff0300720c */ /* 0x000fc60000f44270 */
[----:B------:R-:W-:-:S05]  /*28f0*/  FFMA R27, R27, R154, R2 ;  /* 0x0000009a1b1b7223 */ /* 0x000fca0000000002 */
[----:B------:R-:W-:-:S05]  /*2900*/  F2FP.TF32.F32.PACK_B R27, R27 ;  /* 0x0000001bff1b723e */ /* 0x000fca00024050ff */
[----:B------:R3:W-:Y:S01]  /*2910*/  @P0 STG.E desc[UR36][R10.64+0x4], R27 ;  /* 0x0000041b0a000986 */ /* 0x0007e2000c101924 */
[----:B------:R-:W-:Y:S05]  /*2920*/  @!P2 BRA `(.L_x_43) ;  /* 0x000000000004a947 */ /* 0x000fea0003800000 */
[----:B------:R4:W5:Y:S02]  /*2930*/  LDG.E.LTC128B R19, desc[UR36][R6.64+0x20] ;  /* 0x0000202406137981 */ /* 0x000964000c1e1920 */
.L_x_43:
[----:B------:R-:W-:Y:S05]  /*2940*/  BSYNC B1 ;  /* 0x0000000000017941 */ /* 0x000fea0003800000 */
.L_x_42:
[----:B-----5:R-:W-:Y:S01]  /*2950*/  LOP3.LUT R2, R19, 0xffffe000, RZ, 0xc0, !PT ;  /* 0xffffe00013027812 */ /* 0x020fe200078ec0ff */
[----:B------:R-:W-:Y:S01]  /*2960*/  BSSY B1, `(.L_x_44) ;  /* 0x0000009000017945 */ /* 0x000fe20003800000 */
[----:B------:R-:W-:-:S03]  /*2970*/  ISETP.GT.AND P0, PT, R0, 0x9, PT ;  /* 0x000000090000780c */ /* 0x000fc60003f04270 */
[----:B0-----:R-:W-:Y:S01]  /*2980*/  FMUL R13, R2, R155 ;  /* 0x0000009b020d7220 */ /* 0x001fe20000400000 */
[----:B------:R-:W-:-:S03]  /*2990*/  ISETP.GT.AND P3, PT, R3, RZ, P0 ;  /* 0x000000ff0300720c */ /* 0x000fc60000764270 */
[----:B------:R-:W-:-:S05]  /*29a0*/  FFMA R13, R28, R154, R13 ;  /* 0x0000009a1c0d7223 */ /* 0x000fca000000000d */
[----:B------:R-:W-:-:S05]  /*29b0*/  F2FP.TF32.F32.PACK_B R13, R13 ;  /* 0x0000000dff0d723e */ /* 0x000fca00024050ff */
[----:B------:R0:W-:Y:S01]  /*29c0*/  @P2 STG.E desc[UR36][R4.64+0x20], R13 ;  /* 0x0000200d04002986 */ /* 0x0001e2000c101924 */
[----:B------:R-:W-:Y:S05]  /*29d0*/  @!P3 BRA `(.L_x_45) ;  /* 0x000000000004b947 */ /* 0x000fea0003800000 */
[----:B------:R0:W5:Y:S02]  /*29e0*/  LDG.E.LTC128B R19, desc[UR36][R6.64+0x24] ;  /* 0x0000242406137981 */ /* 0x000164000c1e1920 */
.L_x_45:
[----:B------:R-:W-:Y:S05]  /*29f0*/  BSYNC B1 ;  /* 0x0000000000017941 */ /* 0x000fea0003800000 */
.L_x_44:
[----:B-----5:R-:W-:Y:S01]  /*2a00*/  LOP3.LUT R2, R19, 0xffffe000, RZ, 0xc0, !PT ;  /* 0xffffe00013027812 */ /* 0x020fe200078ec0ff */
[----:B------:R-:W-:Y:S01]  /*2a10*/  BSSY B1, `(.L_x_46) ;  /* 0x0000008000017945 */ /* 0x000fe20003800000 */
[----:B------:R-:W-:-:S03]  /*2a20*/  ISETP.GT.AND P1, PT, R3, 0x8, P1 ;  /* 0x000000080300780c */ /* 0x000fc60000f24270 */
[----:B------:R-:W-:-:S04]  /*2a30*/  FMUL R2, R2, R155 ;  /* 0x0000009b02027220 */ /* 0x000fc80000400000 */
[----:B------:R-:W-:-:S05]  /*2a40*/  FFMA R29, R29, R154, R2 ;  /* 0x0000009a1d1d7223 */ /* 0x000fca0000000002 */
[----:B------:R-:W-:-:S05]  /*2a50*/  F2FP.TF32.F32.PACK_B R29, R29 ;  /* 0x0000001dff1d723e */ /* 0x000fca00024050ff */
[----:B------:R0:W-:Y:S01]  /*2a60*/  @P3 STG.E desc[UR36][R4.64+0x24], R29 ;  /* 0x0000241d04003986 */ /* 0x0001e2000c101924 */
[----:B------:R-:W-:Y:S05]  /*2a70*/  @!P1 BRA `(.L_x_47) ;  /* 0x0000000000049947 */ /* 0x000fea0003800000 */
[----:B------:R0:W5:Y:S02]  /*2a80*/  LDG.E.LTC128B R19, desc[UR36][R8.64+0x20] ;  /* 0x0000202408137981 */ /* 0x000164000c1e1920 */
.L_x_47:
[----:B------:R-:W-:Y:S05]  /*2a90*/  BSYNC B1 ;  /* 0x0000000000017941 */ /* 0x000fea0003800000 */
.L_x_46:
[----:B-----5:R-:W-:Y:S01]  /*2aa0*/  LOP3.LUT R2, R19, 0xffffe000, RZ, 0xc0, !PT ;  /* 0xffffe00013027812 */ /* 0x020fe200078ec0ff */
[----:B------:R-:W-:Y:S01]  /*2ab0*/  BSSY B1, `(.L_x_48) ;  /* 0x0000008000017945 */ /* 0x000fe20003800000 */
[----:B------:R-:W-:-:S03]  /*2ac0*/  ISETP.GT.AND P0, PT, R3, 0x8, P0 ;  /* 0x000000080300780c */ /* 0x000fc60000704270 */
[----:B0-----:R-:W-:-:S04]  /*2ad0*/  FMUL R13, R2, R155 ;  /* 0x0000009b020d7220 */ /* 0x001fc80000400000 */
[----:B------:R-:W-:-:S05]  /*2ae0*/  FFMA R13, R30, R154, R13 ;  /* 0x0000009a1e0d7223 */ /* 0x000fca000000000d */
[----:B------:R-:W-:-:S05]  /*2af0*/  F2FP.TF32.F32.PACK_B R13, R13 ;  /* 0x0000000dff0d723e */ /* 0x000fca00024050ff */
[----:B------:R0:W-:Y:S01]  /*2b00*/  @P1 STG.E desc[UR36][R10.64+0x20], R13 ;  /* 0x0000200d0a001986 */ /* 0x0001e2000c101924 */
[----:B------:R-:W-:Y:S05]  /*2b10*/  @!P0 BRA `(.L_x_49) ;  /* 0x0000000000048947 */ /* 0x000fea0003800000 */
[----:B------:R0:W5:Y:S02]  /*2b20*/  LDG.E.LTC128B R19, desc[UR36][R8.64+0x24] ;  /* 0x0000242408137981 */ /* 0x000164000c1e1920 */
.L_x_49:
[----:B------:R-:W-:Y:S05]  /*2b30*/  BSYNC B1 ;  /* 0x0000000000017941 */ /* 0x000fea0003800000 */
.L_x_48:
        /* <DEDUP_REMOVED lines=10> */
.L_x_51:
[----:B------:R-:W-:Y:S05]  /*2be0*/  BSYNC B1 ;  /* 0x0000000000017941 */ /* 0x000fea0003800000 */
.L_x_50:
        /* <DEDUP_REMOVED lines=10> */
.L_x_53:
[----:B------:R-:W-:Y:S05]  /*2c90*/  BSYNC B1 ;  /* 0x0000000000017941 */ /* 0x000fea0003800000 */
.L_x_52:
        /* <DEDUP_REMOVED lines=9> */
.L_x_55:
[----:B------:R-:W-:Y:S05]  /*2d30*/  BSYNC B1 ;  /* 0x0000000000017941 */ /* 0x000fea0003800000 */
.L_x_54:
        /* <DEDUP_REMOVED lines=9> */
.L_x_57:
[----:B------:R-:W-:Y:S05]  /*2dd0*/  BSYNC B1 ;  /* 0x0000000000017941 */ /* 0x000fea0003800000 */
.L_x_56:
        /* <DEDUP_REMOVED lines=10> */
.L_x_59:
[----:B------:R-:W-:Y:S05]  /*2e80*/  BSYNC B1 ;  /* 0x0000000000017941 */ /* 0x000fea0003800000 */
.L_x_58:
        /* <DEDUP_REMOVED lines=10> */
.L_x_61:
[----:B------:R-:W-:Y:S05]  /*2f30*/  BSYNC B1 ;  /* 0x0000000000017941 */ /* 0x000fea0003800000 */
.L_x_60:
        /* <DEDUP_REMOVED lines=9> */
.L_x_63:
[----:B------:R-:W-:Y:S05]  /*2fd0*/  BSYNC B1 ;  /* 0x0000000000017941 */ /* 0x000fea0003800000 */
.L_x_62:
        /* <DEDUP_REMOVED lines=9> */
.L_x_65:
[----:B------:R-:W-:Y:S05]  /*3070*/  BSYNC B1 ;  /* 0x0000000000017941 */ /* 0x000fea0003800000 */
.L_x_64:
        /* <DEDUP_REMOVED lines=10> */
.L_x_67:
[----:B------:R-:W-:Y:S05]  /*3120*/  BSYNC B1 ;  /* 0x0000000000017941 */ /* 0x000fea0003800000 */
.L_x_66:
        /* <DEDUP_REMOVED lines=10> */
.L_x_69:
[----:B------:R-:W-:Y:S05]  /*31d0*/  BSYNC B1 ;  /* 0x0000000000017941 */ /* 0x000fea0003800000 */
.L_x_68:
        /* <DEDUP_REMOVED lines=9> */
.L_x_71:
[----:B------:R-:W-:Y:S05]  /*3270*/  BSYNC B1 ;  /* 0x0000000000017941 */ /* 0x000fea0003800000 */
.L_x_70:
        /* <DEDUP_REMOVED lines=9> */
.L_x_73:
[----:B------:R-:W-:Y:S05]  /*3310*/  BSYNC B1 ;  /* 0x0000000000017941 */ /* 0x000fea0003800000 */
.L_x_72:
        /* <DEDUP_REMOVED lines=10> */
.L_x_75:
[----:B------:R-:W-:Y:S05]  /*33c0*/  BSYNC B1 ;  /* 0x0000000000017941 */ /* 0x000fea0003800000 */
.L_x_74:
        /* <DEDUP_REMOVED lines=10> */
.L_x_77:
[----:B------:R-:W-:Y:S05]  /*3470*/  BSYNC B1 ;  /* 0x0000000000017941 */ /* 0x000fea0003800000 */
.L_x_76:
        /* <DEDUP_REMOVED lines=9> */
.L_x_79:
[----:B------:R-:W-:Y:S05]  /*3510*/  BSYNC B1 ;  /* 0x0000000000017941 */ /* 0x000fea0003800000 */
.L_x_78:
        /* <DEDUP_REMOVED lines=9> */
.L_x_81:
[----:B------:R-:W-:Y:S05]  /*35b0*/  BSYNC B1 ;  /* 0x0000000000017941 */ /* 0x000fea0003800000 */
.L_x_80:
        /* <DEDUP_REMOVED lines=10> */
.L_x_83:
[----:B------:R-:W-:Y:S05]  /*3660*/  BSYNC B1 ;  /* 0x0000000000017941 */ /* 0x000fea0003800000 */
.L_x_82:
        /* <DEDUP_REMOVED lines=10> */
.L_x_85:
[----:B------:R-:W-:Y:S05]  /*3710*/  BSYNC B1 ;  /* 0x0000000000017941 */ /* 0x000fea0003800000 */
.L_x_84:
        /* <DEDUP_REMOVED lines=9> */
.L_x_87:
[----:B------:R-:W-:Y:S05]  /*37b0*/  BSYNC B1 ;  /* 0x0000000000017941 */ /* 0x000fea0003800000 */
.L_x_86:
        /* <DEDUP_REMOVED lines=9> */
.L_x_89:
[----:B------:R-:W-:Y:S05]  /*3850*/  BSYNC B1 ;  /* 0x0000000000017941 */ /* 0x000fea0003800000 */
.L_x_88:
        /* <DEDUP_REMOVED lines=10> */
.L_x_91:
[----:B------:R-:W-:Y:S05]  /*3900*/  BSYNC B1 ;  /* 0x0000000000017941 */ /* 0x000fea0003800000 */
.L_x_90:
        /* <DEDUP_REMOVED lines=10> */
.L_x_93:
[----:B------:R-:W-:Y:S05]  /*39b0*/  BSYNC B1 ;  /* 0x0000000000017941 */ /* 0x000fea0003800000 */
.L_x_92:
        /* <DEDUP_REMOVED lines=9> */
.L_x_95:
[----:B------:R-:W-:Y:S05]  /*3a50*/  BSYNC B1 ;  /* 0x0000000000017941 */ /* 0x000fea0003800000 */
.L_x_94:
        /* <DEDUP_REMOVED lines=9> */
.L_x_97:
[----:B------:R-:W-:Y:S05]  /*3af0*/  BSYNC B1 ;  /* 0x0000000000017941 */ /* 0x000fea0003800000 */
.L_x_96:
        /* <DEDUP_REMOVED lines=10> */
.L_x_99:
[----:B------:R-:W-:Y:S05]  /*3ba0*/  BSYNC B1 ;  /* 0x0000000000017941 */ /* 0x000fea0003800000 */
.L_x_98:
        /* <DEDUP_REMOVED lines=10> */
.L_x_101:
[----:B------:R-:W-:Y:S05]  /*3c50*/  BSYNC B1 ;  /* 0x0000000000017941 */ /* 0x000fea0003800000 */
.L_x_100:
        /* <DEDUP_REMOVED lines=9> */
.L_x_103:
[----:B------:R-:W-:Y:S05]  /*3cf0*/  BSYNC B1 ;  /* 0x0000000000017941 */ /* 0x000fea0003800000 */
.L_x_102:
        /* <DEDUP_REMOVED lines=9> */
.L_x_105:
[----:B------:R-:W-:Y:S05]  /*3d90*/  BSYNC B1 ;  /* 0x0000000000017941 */ /* 0x000fea0003800000 */
.L_x_104:
        /* <DEDUP_REMOVED lines=10> */
.L_x_107:
[----:B------:R-:W-:Y:S05]  /*3e40*/  BSYNC B1 ;  /* 0x0000000000017941 */ /* 0x000fea0003800000 */
.L_x_106:
        /* <DEDUP_REMOVED lines=10> */
.L_x_109:
[----:B------:R-:W-:Y:S05]  /*3ef0*/  BSYNC B1 ;  /* 0x0000000000017941 */ /* 0x000fea0003800000 */
.L_x_108:
        /* <DEDUP_REMOVED lines=9> */
.L_x_111:
[----:B------:R-:W-:Y:S05]  /*3f90*/  BSYNC B1 ;  /* 0x0000000000017941 */ /* 0x000fea0003800000 */
.L_x_110:
        /* <DEDUP_REMOVED lines=9> */
.L_x_113:
[----:B------:R-:W-:Y:S05]  /*4030*/  BSYNC B1 ;  /* 0x0000000000017941 */ /* 0x000fea0003800000 */
.L_x_112:
        /* <DEDUP_REMOVED lines=10> */
.L_x_115:
[----:B------:R-:W-:Y:S05]  /*40e0*/  BSYNC B1 ;  /* 0x0000000000017941 */ /* 0x000fea0003800000 */
.L_x_114:
        /* <DEDUP_REMOVED lines=10> */
.L_x_117:
[----:B------:R-:W-:Y:S05]  /*4190*/  BSYNC B1 ;  /* 0x0000000000017941 */ /* 0x000fea0003800000 */
.L_x_116:
        /* <DEDUP_REMOVED lines=9> */
.L_x_119:
[----:B------:R-:W-:Y:S05]  /*4230*/  BSYNC B1 ;  /* 0x0000000000017941 */ /* 0x000fea0003800000 */
.L_x_118:
        /* <DEDUP_REMOVED lines=9> */
.L_x_121:
[----:B------:R-:W-:Y:S05]  /*42d0*/  BSYNC B1 ;  /* 0x0000000000017941 */ /* 0x000fea0003800000 */
.L_x_120:
        /* <DEDUP_REMOVED lines=10> */
.L_x_123:
[----:B------:R-:W-:Y:S05]  /*4380*/  BSYNC B1 ;  /* 0x0000000000017941 */ /* 0x000fea0003800000 */
.L_x_122:
        /* <DEDUP_REMOVED lines=10> */
.L_x_125:
[----:B------:R-:W-:Y:S05]  /*4430*/  BSYNC B1 ;  /* 0x0000000000017941 */ /* 0x000fea0003800000 */
.L_x_124:
        /* <DEDUP_REMOVED lines=9> */
.L_x_127:
[----:B------:R-:W-:Y:S05]  /*44d0*/  BSYNC B1 ;  /* 0x0000000000017941 */ /* 0x000fea0003800000 */
.L_x_126:
        /* <DEDUP_REMOVED lines=9> */
.L_x_129:
[----:B------:R-:W-:Y:S05]  /*4570*/  BSYNC B1 ;  /* 0x0000000000017941 */ /* 0x000fea0003800000 */
.L_x_128:
        /* <DEDUP_REMOVED lines=10> */
.L_x_131:
[----:B------:R-:W-:Y:S05]  /*4620*/  BSYNC B1 ;  /* 0x0000000000017941 */ /* 0x000fea0003800000 */
.L_x_130:
        /* <DEDUP_REMOVED lines=10> */
.L_x_133:
[----:B------:R-:W-:Y:S05]  /*46d0*/  BSYNC B1 ;  /* 0x0000000000017941 */ /* 0x000fea0003800000 */
.L_x_132:
        /* <DEDUP_REMOVED lines=9> */
.L_x_135:
[----:B------:R-:W-:Y:S05]  /*4770*/  BSYNC B1 ;  /* 0x0000000000017941 */ /* 0x000fea0003800000 */
.L_x_134:
        /* <DEDUP_REMOVED lines=9> */
.L_x_137:
[----:B------:R-:W-:Y:S05]  /*4810*/  BSYNC B1 ;  /* 0x0000000000017941 */ /* 0x000fea0003800000 */
.L_x_136:
        /* <DEDUP_REMOVED lines=10> */
.L_x_139:
[----:B------:R-:W-:Y:S05]  /*48c0*/  BSYNC B1 ;  /* 0x0000000000017941 */ /* 0x000fea0003800000 */
.L_x_138:
        /* <DEDUP_REMOVED lines=10> */
.L_x_141:
[----:B------:R-:W-:Y:S05]  /*4970*/  BSYNC B1 ;  /* 0x0000000000017941 */ /* 0x000fea0003800000 */
.L_x_140:
        /* <DEDUP_REMOVED lines=9> */
.L_x_143:
[----:B------:R-:W-:Y:S05]  /*4a10*/  BSYNC B1 ;  /* 0x0000000000017941 */ /* 0x000fea0003800000 */
.L_x_142:
        /* <DEDUP_REMOVED lines=9> */
.L_x_145:
[----:B------:R-:W-:Y:S05]  /*4ab0*/  BSYNC B1 ;  /* 0x0000000000017941 */ /* 0x000fea0003800000 */
.L_x_144:
        /* <DEDUP_REMOVED lines=10> */
.L_x_147:
[----:B------:R-:W-:Y:S05]  /*4b60*/  BSYNC B1 ;  /* 0x0000000000017941 */ /* 0x000fea0003800000 */
.L_x_146:
        /* <DEDUP_REMOVED lines=10> */
.L_x_149:
[----:B------:R-:W-:Y:S05]  /*4c10*/  BSYNC B1 ;  /* 0x0000000000017941 */ /* 0x000fea0003800000 */
.L_x_148:
        /* <DEDUP_REMOVED lines=9> */
.L_x_151:
[----:B------:R-:W-:Y:S05]  /*4cb0*/  BSYNC B1 ;  /* 0x0000000000017941 */ /* 0x000fea0003800000 */
.L_x_150:
        /* <DEDUP_REMOVED lines=9> */
.L_x_153:
[----:B------:R-:W-:Y:S05]  /*4d50*/  BSYNC B1 ;  /* 0x0000000000017941 */ /* 0x000fea0003800000 */
.L_x_152:
        /* <DEDUP_REMOVED lines=10> */
.L_x_155:
[----:B------:R-:W-:Y:S05]  /*4e00*/  BSYNC B1 ;  /* 0x0000000000017941 */ /* 0x000fea0003800000 */
.L_x_154:
        /* <DEDUP_REMOVED lines=10> */
.L_x_157:
[----:B------:R-:W-:Y:S05]  /*4eb0*/  BSYNC B1 ;  /* 0x0000000000017941 */ /* 0x000fea0003800000 */
.L_x_156:
        /* <DEDUP_REMOVED lines=9> */
.L_x_159:
[----:B------:R-:W-:Y:S05]  /*4f50*/  BSYNC B1 ;  /* 0x0000000000017941 */ /* 0x000fea0003800000 */
.L_x_158:
        /* <DEDUP_REMOVED lines=9> */
.L_x_161:
[----:B------:R-:W-:Y:S05]  /*4ff0*/  BSYNC B1 ;  /* 0x0000000000017941 */ /* 0x000fea0003800000 */
.L_x_160:
        /* <DEDUP_REMOVED lines=10> */
.L_x_163:
[----:B------:R-:W-:Y:S05]  /*50a0*/  BSYNC B1 ;  /* 0x0000000000017941 */ /* 0x000fea0003800000 */
.L_x_162:
        /* <DEDUP_REMOVED lines=10> */
.L_x_165:
[----:B------:R-:W-:Y:S05]  /*5150*/  BSYNC B1 ;  /* 0x0000000000017941 */ /* 0x000fea0003800000 */
.L_x_164:
        /* <DEDUP_REMOVED lines=9> */
.L_x_167:
[----:B------:R-:W-:Y:S05]  /*51f0*/  BSYNC B1 ;  /* 0x0000000000017941 */ /* 0x000fea0003800000 */
.L_x_166:
        /* <DEDUP_REMOVED lines=9> */
.L_x_169:
[----:B------:R-:W-:Y:S05]  /*5290*/  BSYNC B1 ;  /* 0x0000000000017941 */ /* 0x000fea0003800000 */
.L_x_168:
        /* <DEDUP_REMOVED lines=10> */
.L_x_171:
[----:B------:R-:W-:Y:S05]  /*5340*/  BSYNC B1 ;  /* 0x0000000000017941 */ /* 0x000fea0003800000 */
.L_x_170:
        /* <DEDUP_REMOVED lines=10> */
.L_x_173:
[----:B------:R-:W-:Y:S05]  /*53f0*/  BSYNC B1 ;  /* 0x0000000000017941 */ /* 0x000fea0003800000 */
.L_x_172:
        /* <DEDUP_REMOVED lines=9> */
.L_x_175:
[----:B------:R-:W-:Y:S05]  /*5490*/  BSYNC B1 ;  /* 0x0000000000017941 */ /* 0x000fea0003800000 */
.L_x_174:
        /* <DEDUP_REMOVED lines=9> */
.L_x_177:
[----:B------:R-:W-:Y:S05]  /*5530*/  BSYNC B1 ;  /* 0x0000000000017941 */ /* 0x000fea0003800000 */
.L_x_176:
        /* <DEDUP_REMOVED lines=10> */
.L_x_179:
[----:B------:R-:W-:Y:S05]  /*55e0*/  BSYNC B1 ;  /* 0x0000000000017941 */ /* 0x000fea0003800000 */
.L_x_178:
        /* <DEDUP_REMOVED lines=10> */
.L_x_181:
[----:B------:R-:W-:Y:S05]  /*5690*/  BSYNC B1 ;  /* 0x0000000000017941 */ /* 0x000fea0003800000 */
.L_x_180:
        /* <DEDUP_REMOVED lines=9> */
.L_x_183:
[----:B------:R-:W-:Y:S05]  /*5730*/  BSYNC B1 ;  /* 0x0000000000017941 */ /* 0x000fea0003800000 */
.L_x_182:
        /* <DEDUP_REMOVED lines=9> */
.L_x_185:
[----:B------:R-:W-:Y:S05]  /*57d0*/  BSYNC B1 ;  /* 0x0000000000017941 */ /* 0x000fea0003800000 */
.L_x_184:
        /* <DEDUP_REMOVED lines=10> */
.L_x_187:
[----:B------:R-:W-:Y:S05]  /*5880*/  BSYNC B1 ;  /* 0x0000000000017941 */ /* 0x000fea0003800000 */
.L_x_186:
        /* <DEDUP_REMOVED lines=10> */
.L_x_189:
[----:B------:R-:W-:Y:S05]  /*5930*/  BSYNC B1 ;  /* 0x0000000000017941 */ /* 0x000fea0003800000 */
.L_x_188:
        /* <DEDUP_REMOVED lines=9> */
.L_x_191:
[----:B------:R-:W-:Y:S05]  /*59d0*/  BSYNC B1 ;  /* 0x0000000000017941 */ /* 0x000fea0003800000 */
.L_x_190:
        /* <DEDUP_REMOVED lines=9> */
.L_x_193:
[----:B------:R-:W-:Y:S05]  /*5a70*/  BSYNC B1 ;  /* 0x0000000000017941 */ /* 0x000fea0003800000 */
.L_x_192:
        /* <DEDUP_REMOVED lines=10> */
.L_x_195:
[----:B------:R-:W-:Y:S05]  /*5b20*/  BSYNC B1 ;  /* 0x0000000000017941 */ /* 0x000fea0003800000 */
.L_x_194:
        /* <DEDUP_REMOVED lines=10> */
.L_x_197:
[----:B------:R-:W-:Y:S05]  /*5bd0*/  BSYNC B1 ;  /* 0x0000000000017941 */ /* 0x000fea0003800000 */
.L_x_196:
        /* <DEDUP_REMOVED lines=9> */
.L_x_199:
[----:B------:R-:W-:Y:S05]  /*5c70*/  BSYNC B1 ;  /* 0x0000000000017941 */ /* 0x000fea0003800000 */
.L_x_198:
        /* <DEDUP_REMOVED lines=9> */
.L_x_201:
[----:B------:R-:W-:Y:S05]  /*5d10*/  BSYNC B1 ;  /* 0x0000000000017941 */ /* 0x000fea0003800000 */
.L_x_200:
        /* <DEDUP_REMOVED lines=10> */
.L_x_203:
[----:B------:R-:W-:Y:S05]  /*5dc0*/  BSYNC B1 ;  /* 0x0000000000017941 */ /* 0x000fea0003800000 */
.L_x_202:
        /* <DEDUP_REMOVED lines=10> */
.L_x_205:
[----:B------:R-:W-:Y:S05]  /*5e70*/  BSYNC B1 ;  /* 0x0000000000017941 */ /* 0x000fea0003800000 */
.L_x_204:
        /* <DEDUP_REMOVED lines=9> */
.L_x_207:
[----:B------:R-:W-:Y:S05]  /*5f10*/  BSYNC B1 ;  /* 0x0000000000017941 */ /* 0x000fea0003800000 */
.L_x_206:
        /* <DEDUP_REMOVED lines=9> */
.L_x_209:
[----:B------:R-:W-:Y:S05]  /*5fb0*/  BSYNC B1 ;  /* 0x0000000000017941 */ /* 0x000fea0003800000 */
.L_x_208:
        /* <DEDUP_REMOVED lines=10> */
.L_x_211:
[----:B------:R-:W-:Y:S05]  /*6060*/  BSYNC B1 ;  /* 0x0000000000017941 */ /* 0x000fea0003800000 */
.L_x_210:
        /* <DEDUP_REMOVED lines=10> */
.L_x_213:
[----:B------:R-:W-:Y:S05]  /*6110*/  BSYNC B1 ;  /* 0x0000000000017941 */ /* 0x000fea0003800000 */
.L_x_212:
        /* <DEDUP_REMOVED lines=9> */
.L_x_215:
[----:B------:R-:W-:Y:S05]  /*61b0*/  BSYNC B1 ;  /* 0x0000000000017941 */ /* 0x000fea0003800000 */
.L_x_214:
        /* <DEDUP_REMOVED lines=9> */
.L_x_217:
[----:B------:R-:W-:Y:S05]  /*6250*/  BSYNC B1 ;  /* 0x0000000000017941 */ /* 0x000fea0003800000 */
.L_x_216:
        /* <DEDUP_REMOVED lines=10> */
.L_x_219:
[----:B------:R-:W-:Y:S05]  /*6300*/  BSYNC B1 ;  /* 0x0000000000017941 */ /* 0x000fea0003800000 */
.L_x_218:
        /* <DEDUP_REMOVED lines=10> */
.L_x_221:
[----:B------:R-:W-:Y:S05]  /*63b0*/  BSYNC B1 ;  /* 0x0000000000017941 */ /* 0x000fea0003800000 */
.L_x_220:
        /* <DEDUP_REMOVED lines=9> */
.L_x_223:
[----:B------:R-:W-:Y:S05]  /*6450*/  BSYNC B1 ;  /* 0x0000000000017941 */ /* 0x000fea0003800000 */
.L_x_222:
        /* <DEDUP_REMOVED lines=9> */
.L_x_225:
[----:B------:R-:W-:Y:S05]  /*64f0*/  BSYNC B1 ;  /* 0x0000000000017941 */ /* 0x000fea0003800000 */
.L_x_224:
        /* <DEDUP_REMOVED lines=10> */
.L_x_227:
[----:B------:R-:W-:Y:S05]  /*65a0*/  BSYNC B1 ;  /* 0x0000000000017941 */ /* 0x000fea0003800000 */
.L_x_226:
        /* <DEDUP_REMOVED lines=10> */
.L_x_229:
[----:B------:R-:W-:Y:S05]  /*6650*/  BSYNC B1 ;  /* 0x0000000000017941 */ /* 0x000fea0003800000 */
.L_x_228:
        /* <DEDUP_REMOVED lines=9> */
.L_x_231:
[----:B------:R-:W-:Y:S05]  /*66f0*/  BSYNC B1 ;  /* 0x0000000000017941 */ /* 0x000fea0003800000 */
.L_x_230:
        /* <DEDUP_REMOVED lines=9> */
.L_x_233:
[----:B------:R-:W-:Y:S05]  /*6790*/  BSYNC B1 ;  /* 0x0000000000017941 */ /* 0x000fea0003800000 */
.L_x_232:
        /* <DEDUP_REMOVED lines=10> */
.L_x_235:
[----:B------:R-:W-:Y:S05]  /*6840*/  BSYNC B1 ;  /* 0x0000000000017941 */ /* 0x000fea0003800000 */
.L_x_234:
        /* <DEDUP_REMOVED lines=10> */
.L_x_237:
[----:B------:R-:W-:Y:S05]  /*68f0*/  BSYNC B1 ;  /* 0x0000000000017941 */ /* 0x000fea0003800000 */
.L_x_236:
        /* <DEDUP_REMOVED lines=9> */
.L_x_239:
[----:B------:R-:W-:Y:S05]  /*6990*/  BSYNC B1 ;  /* 0x0000000000017941 */ /* 0x000fea0003800000 */
.L_x_238:
        /* <DEDUP_REMOVED lines=9> */
.L_x_241:
[----:B------:R-:W-:Y:S05]  /*6a30*/  BSYNC B1 ;  /* 0x0000000000017941 */ /* 0x000fea0003800000 */
.L_x_240:
        /* <DEDUP_REMOVED lines=10> */
.L_x_243:
[----:B------:R-:W-:Y:S05]  /*6ae0*/  BSYNC B1 ;  /* 0x0000000000017941 */ /* 0x000fea0003800000 */
.L_x_242:
        /* <DEDUP_REMOVED lines=10> */
.L_x_245:
[----:B------:R-:W-:Y:S05]  /*6b90*/  BSYNC B1 ;  /* 0x0000000000017941 */ /* 0x000fea0003800000 */
.L_x_244:
        /* <DEDUP_REMOVED lines=9> */
.L_x_247:
[----:B------:R-:W-:Y:S05]  /*6c30*/  BSYNC B1 ;  /* 0x0000000000017941 */ /* 0x000fea0003800000 */
.L_x_246:
        /* <DEDUP_REMOVED lines=9> */
.L_x_249:
[----:B------:R-:W-:Y:S05]  /*6cd0*/  BSYNC B1 ;  /* 0x0000000000017941 */ /* 0x000fea0003800000 */
.L_x_248:
        /* <DEDUP_REMOVED lines=10> */
.L_x_251:
[----:B------:R-:W-:Y:S05]  /*6d80*/  BSYNC B1 ;  /* 0x0000000000017941 */ /* 0x000fea0003800000 */
.L_x_250:
        /* <DEDUP_REMOVED lines=10> */
.L_x_253:
[----:B------:R-:W-:Y:S05]  /*6e30*/  BSYNC B1 ;  /* 0x0000000000017941 */ /* 0x000fea0003800000 */
.L_x_252:
        /* <DEDUP_REMOVED lines=9> */
.L_x_255:
[----:B------:R-:W-:Y:S05]  /*6ed0*/  BSYNC B1 ;  /* 0x0000000000017941 */ /* 0x000fea0003800000 */
.L_x_254:
        /* <DEDUP_REMOVED lines=9> */
.L_x_257:
[----:B------:R-:W-:Y:S05]  /*6f70*/  BSYNC B1 ;  /* 0x0000000000017941 */ /* 0x000fea0003800000 */
.L_x_256:
        /* <DEDUP_REMOVED lines=10> */
.L_x_259:
[----:B------:R-:W-:Y:S05]  /*7020*/  BSYNC B1 ;  /* 0x0000000000017941 */ /* 0x000fea0003800000 */
.L_x_258:
        /* <DEDUP_REMOVED lines=10> */
.L_x_261:
[----:B------:R-:W-:Y:S05]  /*70d0*/  BSYNC B1 ;  /* 0x0000000000017941 */ /* 0x000fea0003800000 */
.L_x_260:
        /* <DEDUP_REMOVED lines=9> */
.L_x_263:
[----:B------:R-:W-:Y:S05]  /*7170*/  BSYNC B1 ;  /* 0x0000000000017941 */ /* 0x000fea0003800000 */
.L_x_262:
        /* <DEDUP_REMOVED lines=9> */
.L_x_265:
[----:B------:R-:W-:Y:S05]  /*7210*/  BSYNC B1 ;  /* 0x0000000000017941 */ /* 0x000fea0003800000 */
.L_x_264:
        /* <DEDUP_REMOVED lines=10> */
.L_x_267:
[----:B------:R-:W-:Y:S05]  /*72c0*/  BSYNC B1 ;  /* 0x0000000000017941 */ /* 0x000fea0003800000 */
.L_x_266:
        /* <DEDUP_REMOVED lines=10> */
.L_x_269:
[----:B------:R-:W-:Y:S05]  /*7370*/  BSYNC B1 ;  /* 0x0000000000017941 */ /* 0x000fea0003800000 */
.L_x_268:
        /* <DEDUP_REMOVED lines=9> */
.L_x_271:
[----:B------:R-:W-:Y:S05]  /*7410*/  BSYNC B1 ;  /* 0x0000000000017941 */ /* 0x000fea0003800000 */
.L_x_270:
        /* <DEDUP_REMOVED lines=9> */
.L_x_273:
[----:B------:R-:W-:Y:S05]  /*74b0*/  BSYNC B1 ;  /* 0x0000000000017941 */ /* 0x000fea0003800000 */
.L_x_272:
        /* <DEDUP_REMOVED lines=10> */
.L_x_275:
[----:B------:R-:W-:Y:S05]  /*7560*/  BSYNC B1 ;  /* 0x0000000000017941 */ /* 0x000fea0003800000 */
.L_x_274:
        /* <DEDUP_REMOVED lines=10> */
.L_x_277:
[----:B------:R-:W-:Y:S05]  /*7610*/  BSYNC B1 ;  /* 0x0000000000017941 */ /* 0x000fea0003800000 */
.L_x_276:
        /* <DEDUP_REMOVED lines=9> */
.L_x_279:
[----:B------:R-:W-:Y:S05]  /*76b0*/  BSYNC B1 ;  /* 0x0000000000017941 */ /* 0x000fea0003800000 */
.L_x_278:
        /* <DEDUP_REMOVED lines=9> */
.L_x_281:
[----:B------:R-:W-:Y:S05]  /*7750*/  BSYNC B1 ;  /* 0x0000000000017941 */ /* 0x000fea0003800000 */
.L_x_280:
        /* <DEDUP_REMOVED lines=10> */
.L_x_283:
[----:B------:R-:W-:Y:S05]  /*7800*/  BSYNC B1 ;  /* 0x0000000000017941 */ /* 0x000fea0003800000 */
.L_x_282:
        /* <DEDUP_REMOVED lines=10> */
.L_x_285:
[----:B------:R-:W-:Y:S05]  /*78b0*/  BSYNC B1 ;  /* 0x0000000000017941 */ /* 0x000fea0003800000 */
.L_x_284:
        /* <DEDUP_REMOVED lines=9> */
.L_x_287:
[----:B------:R-:W-:Y:S05]  /*7950*/  BSYNC B1 ;  /* 0x0000000000017941 */ /* 0x000fea0003800000 */
.L_x_286:
[----:B-----5:R-:W-:Y:S01]  /*7960*/  LOP3.LUT R0, R19, 0xffffe000, RZ, 0xc0, !PT ;  /* 0xffffe00013007812 */ /* 0x020fe200078ec0ff */
[----:B0-----:R-:W-:Y:S01]  /*7970*/  @P1 IMAD.MOV.U32 R4, RZ, RZ, R10 ;  /* 0x000000ffff041224 */ /* 0x001fe200078e000a */
[----:B------:R-:W-:Y:S01]  /*7980*/  ISETP.GT.AND P0, PT, R3, 0x8, P0 ;  /* 0x000000080300780c */ /* 0x000fe20000704270 */
[----:B------:R-:W-:Y:S02]  /*7990*/  BSSY B1, `(.L_x_288) ;  /* 0x0000008000017945 */ /* 0x000fe40003800000 */
[----:B------:R-:W-:-:S04]  /*79a0*/  FMUL R5, R0, R155 ;  /* 0x0000009b00057220 */ /* 0x000fc80000400000 */
[----:B-1--4-:R-:W-:Y:S01]  /*79b0*/  FFMA R7, R150, R154, R5 ;  /* 0x0000009a96077223 */ /* 0x012fe20000000005 */
[----:B------:R-:W-:-:S04]  /*79c0*/  @P1 IMAD.MOV.U32 R5, RZ, RZ, R11 ;  /* 0x000000ffff051224 */ /* 0x000fc800078e000b */
[----:B------:R-:W-:-:S05]  /*79d0*/  F2FP.TF32.F32.PACK_B R7, R7 ;  /* 0x00000007ff07723e */ /* 0x000fca00024050ff */
[----:B------:R0:W-:Y:S01]  /*79e0*/  @P1 STG.E desc[UR36][R4.64+0x3e0], R7 ;  /* 0x0003e00704001986 */ /* 0x0001e2000c101924 */
[----:B------:R-:W-:Y:S05]  /*79f0*/  @!P0 BRA `(.L_x_289) ;  /* 0x0000000000048947 */ /* 0x000fea0003800000 */
[----:B------:R1:W5:Y:S02]  /*7a00*/  LDG.E.LTC128B R19, desc[UR36][R8.64+0x3e4] ;  /* 0x0003e42408137981 */ /* 0x000364000c1e1920 */
.L_x_289:
[----:B------:R-:W-:Y:S05]  /*7a10*/  BSYNC B1 ;  /* 0x0000000000017941 */ /* 0x000fea0003800000 */
.L_x_288:
[----:B------:R-:W-:Y:S05]  /*7a20*/  @!P0 BRA `(.L_x_290) ;  /* 0x0000002400488947 */ /* 0x000fea0003800000 */
[----:B-----5:R-:W-:-:S05]  /*7a30*/  LOP3.LUT R0, R19, 0xffffe000, RZ, 0xc0, !PT ;  /* 0xffffe00013007812 */ /* 0x020fca00078ec0ff */
[----:B------:R-:W-:-:S04]  /*7a40*/  FMUL R0, R0, R155 ;  /* 0x0000009b00007220 */ /* 0x000fc80000400000 */
[----:B------:R-:W-:-:S05]  /*7a50*/  FFMA R151, R151, R154, R0 ;  /* 0x0000009a97977223 */ /* 0x000fca0000000000 */
[----:B------:R-:W-:-:S05]  /*7a60*/  F2FP.TF32.F32.PACK_B R151, R151 ;  /* 0x00000097ff97723e */ /* 0x000fca00024050ff */
[----:B------:R4:W-:Y:S01]  /*7a70*/  STG.E desc[UR36][R10.64+0x3e4], R151 ;  /* 0x0003e4970a007986 */ /* 0x0009e2000c101924 */
[----:B------:R-:W-:Y:S05]  /*7a80*/  BRA `(.L_x_290) ;  /* 0x0000002400307947 */ /* 0x000fea0003800000 */
.L_x_37:
[----:B------:R-:W-:Y:S01]  /*7a90*/  ISETP.GT.AND P3, PT, R0, 0x1, PT ;  /* 0x000000010000780c */ /* 0x000fe20003f64270 */
[----:B------:R-:W-:Y:S01]  /*7aa0*/  ULDC.64 UR4, c[0x0][0x5c0] ;  /* 0x0001700000047ab9 */ /* 0x000fe20000000a00 */
[-C--:B------:R-:W-:Y:S01]  /*7ab0*/  FMUL R9, R24, R154.reuse ;  /* 0x0000009a18097220 */ /* 0x080fe20000400000 */
[C---:B------:R-:W-:Y:S01]  /*7ac0*/  LEA R4, P4, R168.reuse, UR4, 0x2 ;  /* 0x00000004a8047c11 */ /* 0x040fe2000f8810ff */
[-C--:B------:R-:W-:Y:S01]  /*7ad0*/  FMUL R25, R25, R154.reuse ;  /* 0x0000009a19197220 */ /* 0x080fe20000400000 */
[----:B------:R-:W-:Y:S01]  /*7ae0*/  ISETP.GT.AND P0, PT, R3, RZ, P3 ;  /* 0x000000ff0300720c */ /* 0x000fe20001f04270 */
[-C--:B------:R-:W-:Y:S01]  /*7af0*/  FMUL R27, R27, R154.reuse ;  /* 0x0000009a1b1b7220 */ /* 0x080fe20000400000 */
[----:B------:R-:W-:Y:S01]  /*7b00*/  LEA.HI.X R5, R168, UR5, R179, 0x2, P4 ;  /* 0x00000005a8057c11 */ /* 0x000fe2000a0f14b3 */
[-C--:B------:R-:W-:Y:S01]  /*7b10*/  FMUL R29, R29, R154.reuse ;  /* 0x0000009a1d1d7220 */ /* 0x080fe20000400000 */
[----:B------:R-:W-:Y:S01]  /*7b20*/  F2FP.TF32.F32.PACK_B R9, R9 ;  /* 0x00000009ff09723e */ /* 0x000fe200024050ff */
[-C--:B------:R-:W-:Y:S01]  /*7b30*/  FMUL R31, R31, R154.reuse ;  /* 0x0000009a1f1f7220 */ /* 0x080fe20000400000 */
[----:B------:R-:W-:Y:S01]  /*7b40*/  F2FP.TF32.F32.PACK_B R25, R25 ;  /* 0x00000019ff19723e */ /* 0x000fe200024050ff */
[----:B------:R-:W-:Y:S01]  /*7b50*/  FMUL R13, R32, R154 ;  /* 0x0000009a200d7220 */ /* 0x000fe20000400000 */
[C---:B------:R-:W-:Y:S01]  /*7b60*/  SHF.L.U64.HI R7, R10.reuse, 0x5, R11 ;  /* 0x000000050a077819 */ /* 0x040fe2000001020b */
[----:B------:R0:W-:Y:S01]  /*7b70*/  @P2 STG.E desc[UR36][R4.64], R9 ;  /* 0x0000000904002986 */ /* 0x0001e2000c101924 */
[----:B------:R-:W-:Y:S01]  /*7b80*/  LEA R6, P4, R10, R4, 0x5 ;  /* 0x000000040a067211 */ /* 0x000fe200078828ff */
[-C--:B------:R-:W-:Y:S01]  /*7b90*/  FMUL R11, R26, R154.reuse ;  /* 0x0000009a1a0b7220 */ /* 0x080fe20000400000 */
[----:B------:R-:W-:Y:S01]  /*7ba0*/  ISETP.GT.AND P1, PT, R3, 0x8, P1 ;  /* 0x000000080300780c */ /* 0x000fe20000f24270 */
[----:B------:R-:W-:Y:S01]  /*7bb0*/  @P0 STG.E desc[UR36][R4.64+0x4], R25 ;  /* 0x0000041904000986 */ /* 0x000fe2000c101924 */
[C---:B------:R-:W-:Y:S01]  /*7bc0*/  ISETP.GT.AND P2, PT, R0.reuse, 0x8, PT ;  /* 0x000000080000780c */ /* 0x040fe20003f44270 */
[----:B------:R-:W-:Y:S01]  /*7bd0*/  IMAD.X R7, R7, 0x1, R5, P4 ;  /* 0x0000000107077824 */ /* 0x000fe200020e0605 */
[----:B------:R-:W-:Y:S01]  /*7be0*/  ISETP.GT.AND P3, PT, R3, 0x8, P3 ;  /* 0x000000080300780c */ /* 0x000fe20001f64270 */
[-C--:B------:R-:W-:Y:S01]  /*7bf0*/  FMUL R33, R33, R154.reuse ;  /* 0x0000009a21217220 */ /* 0x080fe20000400000 */
[----:B------:R-:W-:Y:S01]  /*7c00*/  ISETP.GT.AND P0, PT, R0, 0x9, PT ;  /* 0x000000090000780c */ /* 0x000fe20003f04270 */
[-C--:B------:R-:W-:Y:S01]  /*7c10*/  FMUL R35, R35, R154.reuse ;  /* 0x0000009a23237220 */ /* 0x080fe20000400000 */
[C---:B------:R-:W-:Y:S01]  /*7c20*/  ISETP.GT.AND P5, PT, R3.reuse, RZ, P2 ;  /* 0x000000ff0300720c */ /* 0x040fe200017a4270 */
[-C--:B0-----:R-:W-:Y:S01]  /*7c30*/  FMUL R9, R28, R154.reuse ;  /* 0x0000009a1c097220 */ /* 0x081fe20000400000 */
[----:B------:R-:W-:Y:S01]  /*7c40*/  ISETP.GT.AND P4, PT, R3, RZ, P0 ;  /* 0x000000ff0300720c */ /* 0x000fe20000784270 */
[-C--:B------:R-:W-:Y:S01]  /*7c50*/  FMUL R37, R37, R154.reuse ;  /* 0x0000009a25257220 */ /* 0x080fe20000400000 */
[----:B------:R-:W-:Y:S01]  /*7c60*/  F2FP.TF32.F32.PACK_B R11, R11 ;  /* 0x0000000bff0b723e */ /* 0x000fe200024050ff */
[-C--:B------:R-:W-:Y:S01]  /*7c70*/  FMUL R39, R39, R154.reuse ;  /* 0x0000009a27277220 */ /* 0x080fe20000400000 */
[----:B------:R-:W-:Y:S01]  /*7c80*/  F2FP.TF32.F32.PACK_B R27, R27 ;  /* 0x0000001bff1b723e */ /* 0x000fe200024050ff */
[-C--:B------:R-:W-:Y:S01]  /*7c90*/  FMUL R41, R41, R154.reuse ;  /* 0x0000009a29297220 */ /* 0x080fe20000400000 */
[----:B------:R-:W-:Y:S01]  /*7ca0*/  F2FP.TF32.F32.PACK_B R9, R9 ;  /* 0x00000009ff09723e */ /* 0x000fe200024050ff */
[----:B------:R0:W-:Y:S01]  /*7cb0*/  @P1 STG.E desc[UR36][R6.64], R11 ;  /* 0x0000000b06001986 */ /* 0x0001e2000c101924 */
[----:B------:R-:W-:Y:S01]  /*7cc0*/  F2FP.TF32.F32.PACK_B R29, R29 ;  /* 0x0000001dff1d723e */ /* 0x000fe200024050ff */
[-C--:B------:R-:W-:Y:S01]  /*7cd0*/  FMUL R43, R43, R154.reuse ;  /* 0x0000009a2b2b7220 */ /* 0x080fe20000400000 */
[C---:B------:R-:W-:Y:S01]  /*7ce0*/  ISETP.GT.AND P1, PT, R0.reuse, 0x10, PT ;  /* 0x000000100000780c */ /* 0x040fe20003f24270 */
[----:B------:R-:W-:Y:S01]  /*7cf0*/  @P3 STG.E desc[UR36][R6.64+0x4], R27 ;  /* 0x0000041b06003986 */ /* 0x000fe2000c101924 */
[----:B------:R-:W-:Y:S01]  /*7d00*/  ISETP.GT.AND P3, PT, R0, 0x11, PT ;  /* 0x000000110000780c */ /* 0x000fe20003f64270 */
[-C--:B------:R-:W-:Y:S01]  /*7d10*/  FMUL R45, R45, R154.reuse ;  /* 0x0000009a2d2d7220 */ /* 0x080fe20000400000 */
[C---:B------:R-:W-:Y:S01]  /*7d20*/  ISETP.GT.AND P2, PT, R3.reuse, 0x8, P2 ;  /* 0x000000080300780c */ /* 0x040fe20001744270 */
[----:B------:R1:W-:Y:S01]  /*7d30*/  @P5 STG.E desc[UR36][R4.64+0x20], R9 ;  /* 0x0000200904005986 */ /* 0x0003e2000c101924 */
[----:B------:R-:W-:Y:S01]  /*7d40*/  ISETP.GT.AND P0, PT, R3, 0x8, P0 ;  /* 0x000000080300780c */ /* 0x000fe20000704270 */
[-C--:B------:R-:W-:Y:S01]  /*7d50*/  FMUL R47, R47, R154.reuse ;  /* 0x0000009a2f2f7220 */ /* 0x080fe20000400000 */
[C---:B------:R-:W-:Y:S01]  /*7d60*/  ISETP.GT.AND P5, PT, R3.reuse, RZ, P1 ;  /* 0x000000ff0300720c */ /* 0x040fe20000fa4270 */
[----:B------:R-:W-:Y:S01]  /*7d70*/  @P4 STG.E desc[UR36][R4.64+0x24], R29 ;  /* 0x0000241d04004986 */ /* 0x000fe2000c101924 */
        /* <DEDUP_REMOVED lines=8> */
[-C--:B-1----:R-:W-:Y:S01]  /*7e00*/  FMUL R9, R34, R154.reuse ;  /* 0x0000009a22097220 */ /* 0x082fe20000400000 */
[----:B------:R-:W-:Y:S01]  /*7e10*/  F2FP.TF32.F32.PACK_B R33, R33 ;  /* 0x00000021ff21723e */ /* 0x000fe200024050ff */
[----:B------:R0:W-:Y:S01]  /*7e20*/  @P2 STG.E desc[UR36][R6.64+0x20], R11 ;  /* 0x0000200b06002986 */ /* 0x0001e2000c101924 */
[----:B------:R-:W-:Y:S01]  /*7e30*/  ISETP.GT.AND P1, PT, R3, 0x8, P1 ;  /* 0x000000080300780c */ /* 0x000fe20000f24270 */
[-C--:B------:R-:W-:Y:S01]  /*7e40*/  FMUL R55, R55, R154.reuse ;  /* 0x0000009a37377220 */ /* 0x080fe20000400000 */
[C---:B------:R-:W-:Y:S01]  /*7e50*/  ISETP.GT.AND P2, PT, R0.reuse, 0x19, PT ;  /* 0x000000190000780c */ /* 0x040fe20003f44270 */
[----:B------:R-:W-:Y:S01]  /*7e60*/  @P0 STG.E desc[UR36][R6.64+0x24], R31 ;  /* 0x0000241f06000986 */ /* 0x000fe2000c101924 */
[----:B------:R-:W-:Y:S01]  /*7e70*/  ISETP.GT.AND P0, PT, R0, 0x18, PT ;  /* 0x000000180000780c */ /* 0x000fe20003f04270 */
[-C--:B------:R-:W-:Y:S01]  /*7e80*/  FMUL R57, R57, R154.reuse ;  /* 0x0000009a39397220 */ /* 0x080fe20000400000 */
[----:B------:R-:W-:Y:S01]  /*7e90*/  F2FP.TF32.F32.PACK_B R9, R9 ;  /* 0x00000009ff09723e */ /* 0x000fe200024050ff */
[----:B------:R1:W-:Y:S01]  /*7ea0*/  @P5 STG.E desc[UR36][R4.64+0x40], R13 ;  /* 0x0000400d04005986 */ /* 0x0003e2000c101924 */
[----:B------:R-:W-:Y:S01]  /*7eb0*/  ISETP.GT.AND P5, PT, R3, RZ, P0 ;  /* 0x000000ff0300720c */ /* 0x000fe200007a4270 */
[-C--:B------:R-:W-:Y:S01]  /*7ec0*/  FMUL R59, R59, R154.reuse ;  /* 0x0000009a3b3b7220 */ /* 0x080fe20000400000 */
[----:B------:R-:W-:Y:S01]  /*7ed0*/  F2FP.TF32.F32.PACK_B R35, R35 ;  /* 0x00000023ff23723e */ /* 0x000fe200024050ff */
[----:B------:R-:W-:Y:S01]  /*7ee0*/  @P4 STG.E desc[UR36][R4.64+0x44], R33 ;  /* 0x0000442104004986 */ /* 0x000fe2000c101924 */
[C---:B------:R-:W-:Y:S01]  /*7ef0*/  ISETP.GT.AND P4, PT, R3.reuse, 0x8, P3 ;  /* 0x000000080300780c */ /* 0x040fe20001f84270 */
[-C--:B0-----:R-:W-:Y:S01]  /*7f00*/  FMUL R11, R36, R154.reuse ;  /* 0x0000009a240b7220 */ /* 0x081fe20000400000 */
[----:B------:R-:W-:Y:S01]  /*7f10*/  ISETP.GT.AND P3, PT, R3, RZ, P2 ;  /* 0x000000ff0300720c */ /* 0x000fe20001764270 */
[----:B------:R0:W-:Y:S01]  /*7f20*/  @P1 STG.E desc[UR36][R6.64+0x40], R9 ;  /* 0x0000400906001986 */ /* 0x0001e2000c101924 */
[----:B------:R-:W-:Y:S01]  /*7f30*/  F2FP.TF32.F32.PACK_B R37, R37 ;  /* 0x00000025ff25723e */ /* 0x000fe200024050ff */
[-C--:B------:R-:W-:Y:S01]  /*7f40*/  FMUL R61, R61, R154.reuse ;  /* 0x0000009a3d3d7220 */ /* 0x080fe20000400000 */
[----:B------:R-:W-:Y:S01]  /*7f50*/  F2FP.TF32.F32.PACK_B R11, R11 ;  /* 0x0000000bff0b723e */ /* 0x000fe200024050ff */
[-C--:B-1----:R-:W-:Y:S01]  /*7f60*/  FMUL R13, R40, R154.reuse ;  /* 0x0000009a280d7220 */ /* 0x082fe20000400000 */
[----:B------:R-:W-:Y:S01]  /*7f70*/  ISETP.GT.AND P1, PT, R0, 0x20, PT ;  /* 0x000000200000780c */ /* 0x000fe20003f24270 */
[-C--:B------:R-:W-:Y:S01]  /*7f80*/  FMUL R63, R63, R154.reuse ;  /* 0x0000009a3f3f7220 */ /* 0x080fe20000400000 */
[----:B------:R-:W-:Y:S01]  /*7f90*/  ISETP.GT.AND P0, PT, R3, 0x8, P0 ;  /* 0x000000080300780c */ /* 0x000fe20000704270 */
[-C--:B------:R-:W-:Y:S01]  /*7fa0*/  FMUL R65, R65, R154.reuse ;  /* 0x0000009a41417220 */ /* 0x080fe20000400000 */
[----:B------:R-:W-:Y:S01]  /*7fb0*/  F2FP.TF32.F32.PACK_B R39, R39 ;  /* 0x00000027ff27723e */ /* 0x000fe200024050ff */
[----:B------:R-:W-:Y:S01]  /*7fc0*/  @P4 STG.E desc[UR36][R6.64+0x44], R35 ;  /* 0x0000442306004986 */ /* 0x000fe2000c101924 */
[C---:B------:R-:W-:Y:S01]  /*7fd0*/  ISETP.GT.AND P4, PT, R3.reuse, 0x8, P2 ;  /* 0x000000080300780c */ /* 0x040fe20001784270 */
[-C--:B0-----:R-:W-:Y:S01]  /*7fe0*/  FMUL R9, R38, R154.reuse ;  /* 0x0000009a26097220 */ /* 0x081fe20000400000 */
[C---:B------:R-:W-:Y:S01]  /*7ff0*/  ISETP.GT.AND P2, PT, R0.reuse, 0x21, PT ;  /* 0x000000210000780c */ /* 0x040fe20003f44270 */
[----:B------:R0:W-:Y:S01]  /*8000*/  @P5 STG.E desc[UR36][R4.64+0x60], R11 ;  /* 0x0000600b04005986 */ /* 0x0001e2000c101924 */
[----:B------:R-:W-:Y:S01]  /*8010*/  ISETP.GT.AND P5, PT, R3, RZ, P1 ;  /* 0x000000ff0300720c */ /* 0x000fe20000fa4270 */
[-C--:B------:R-:W-:Y:S01]  /*8020*/  FMUL R67, R67, R154.reuse ;  /* 0x0000009a43437220 */ /* 0x080fe20000400000 */
[----:B------:R-:W-:Y:S01]  /*8030*/  F2FP.TF32.F32.PACK_B R9, R9 ;  /* 0x00000009ff09723e */ /* 0x000fe200024050ff */
[----:B------:R-:W-:Y:S01]  /*8040*/  @P3 STG.E desc[UR36][R4.64+0x64], R37 ;  /* 0x0000642504003986 */ /* 0x000fe2000c101924 */
[----:B------:R-:W-:Y:S01]  /*8050*/  ISETP.GT.AND P3, PT, R3, RZ, P2 ;  /* 0x000000ff0300720c */ /* 0x000fe20001764270 */
[-C--:B------:R-:W-:Y:S01]  /*8060*/  FMUL R69, R69, R154.reuse ;  /* 0x0000009a45457220 */ /* 0x080fe20000400000 */
[----:B------:R-:W-:Y:S01]  /*8070*/  F2FP.TF32.F32.PACK_B R13, R13 ;  /* 0x0000000dff0d723e */ /* 0x000fe200024050ff */
[----:B------:R1:W-:Y:S01]  /*8080*/  @P0 STG.E desc[UR36][R6.64+0x60], R9 ;  /* 0x0000600906000986 */ /* 0x0003e2000c101924 */
[----:B------:R-:W-:Y:S01]  /*8090*/  F2FP.TF32.F32.PACK_B R41, R41 ;  /* 0x00000029ff29723e */ /* 0x000fe200024050ff */
[-C--:B------:R-:W-:Y:S01]  /*80a0*/  FMUL R71, R71, R154.reuse ;  /* 0x0000009a47477220 */ /* 0x080fe20000400000 */
[----:B------:R-:W-:Y:S01]  /*80b0*/  ISETP.GT.AND P0, PT, R0, 0x28, PT ;  /* 0x000000280000780c */ /* 0x000fe20003f04270 */
[----:B------:R-:W-:Y:S01]  /*80c0*/  @P4 STG.E desc[UR36][R6.64+0x64], R39 ;  /* 0x0000642706004986 */ /* 0x000fe2000c101924 */
[C---:B------:R-:W-:Y:S01]  /*80d0*/  ISETP.GT.AND P1, PT, R3.reuse, 0x8, P1 ;  /* 0x000000080300780c */ /* 0x040fe20000f24270 */
[-C--:B0-----:R-:W-:Y:S01]  /*80e0*/  FMUL R11, R44, R154.reuse ;  /* 0x0000009a2c0b7220 */ /* 0x081fe20000400000 */
[----:B------:R-:W-:Y:S01]  /*80f0*/  ISETP.GT.AND P4, PT, R3, 0x8, P2 ;  /* 0x000000080300780c */ /* 0x000fe20001784270 */
[----:B------:R0:W-:Y:S01]  /*8100*/  @P5 STG.E desc[UR36][R4.64+0x80], R13 ;  /* 0x0000800d04005986 */ /* 0x0001e2000c101924 */
[----:B------:R-:W-:Y:S01]  /*8110*/  ISETP.GT.AND P2, PT, R0, 0x29, PT ;  /* 0x000000290000780c */ /* 0x000fe20003f44270 */
[-C--:B------:R-:W-:Y:S01]  /*8120*/  FMUL R73, R73, R154.reuse ;  /* 0x0000009a49497220 */ /* 0x080fe20000400000 */
[C---:B------:R-:W-:Y:S01]  /*8130*/  ISETP.GT.AND P5, PT, R3.reuse, RZ, P0 ;  /* 0x000000ff0300720c */ /* 0x040fe200007a4270 */
[-C--:B-1----:R-:W-:Y:S01]  /*8140*/  FMUL R9, R42, R154.reuse ;  /* 0x0000009a2a097220 */ /* 0x082fe20000400000 */
[----:B------:R-:W-:Y:S01]  /*8150*/  @P3 STG.E desc[UR36][R4.64+0x84], R41 ;  /* 0x0000842904003986 */ /* 0x000fe2000c101924 */
[----:B------:R-:W-:Y:S01]  /*8160*/  ISETP.GT.AND P3, PT, R3, RZ, P2 ;  /* 0x000000ff0300720c */ /* 0x000fe20001764270 */
[-C--:B------:R-:W-:Y:S01]  /*8170*/  FMUL R75, R75, R154.reuse ;  /* 0x0000009a4b4b7220 */ /* 0x080fe20000400000 */
[----:B------:R-:W-:Y:S01]  /*8180*/  F2FP.TF32.F32.PACK_B R43, R43 ;  /* 0x0000002bff2b723e */ /* 0x000fe200024050ff */
[-C--:B------:R-:W-:Y:S01]  /*8190*/  FMUL R77, R77, R154.reuse ;  /* 0x0000009a4d4d7220 */ /* 0x080fe20000400000 */
[----:B------:R-:W-:Y:S01]  /*81a0*/  F2FP.TF32.F32.PACK_B R9, R9 ;  /* 0x00000009ff09723e */ /* 0x000fe200024050ff */
[-C--:B------:R-:W-:Y:S01]  /*81b0*/  FMUL R79, R79, R154.reuse ;  /* 0x0000009a4f4f7220 */ /* 0x080fe20000400000 */
[----:B------:R-:W-:Y:S01]  /*81c0*/  F2FP.TF32.F32.PACK_B R11, R11 ;  /* 0x0000000bff0b723e */ /* 0x000fe200024050ff */
[-C--:B0-----:R-:W-:Y:S01]  /*81d0*/  FMUL R13, R48, R154.reuse ;  /* 0x0000009a300d7220 */ /* 0x081fe20000400000 */
[----:B------:R-:W-:Y:S01]  /*81e0*/  F2FP.TF32.F32.PACK_B R45, R45 ;  /* 0x0000002dff2d723e */ /* 0x000fe200024050ff */
[----:B------:R0:W-:Y:S01]  /*81f0*/  @P1 STG.E desc[UR36][R6.64+0x80], R9 ;  /* 0x0000800906001986 */ /* 0x0001e2000c101924 */
[C---:B------:R-:W-:Y:S01]  /*8200*/  ISETP.GT.AND P1, PT, R0.reuse, 0x30, PT ;  /* 0x000000300000780c */ /* 0x040fe20003f24270 */
[-C--:B------:R-:W-:Y:S01]  /*8210*/  FMUL R81, R81, R154.reuse ;  /* 0x0000009a51517220 */ /* 0x080fe20000400000 */
[C---:B------:R-:W-:Y:S01]  /*8220*/  ISETP.GT.AND P0, PT, R3.reuse, 0x8, P0 ;  /* 0x000000080300780c */ /* 0x040fe20000704270 */
[----:B------:R-:W-:Y:S01]  /*8230*/  @P4 STG.E desc[UR36][R6.64+0x84], R43 ;  /* 0x0000842b06004986 */ /* 0x000fe2000c101924 */
[----:B------:R-:W-:Y:S01]  /*8240*/  ISETP.GT.AND P4, PT, R3, 0x8, P2 ;  /* 0x000000080300780c */ /* 0x000fe20001784270 */
[-C--:B------:R-:W-:Y:S01]  /*8250*/  FMUL R83, R83, R154.reuse ;  /* 0x0000009a53537220 */ /* 0x080fe20000400000 */
[----:B------:R-:W-:Y:S01]  /*8260*/  ISETP.GT.AND P2, PT, R0, 0x31, PT ;  /* 0x000000310000780c */ /* 0x000fe20003f44270 */
[----:B------:R1:W-:Y:S01]  /*8270*/  @P5 STG.E desc[UR36][R4.64+0xa0], R11 ;  /* 0x0000a00b04005986 */ /* 0x0003e2000c101924 */
[----:B------:R-:W-:Y:S01]  /*8280*/  ISETP.GT.AND P5, PT, R3, RZ, P1 ;  /* 0x000000ff0300720c */ /* 0x000fe20000fa4270 */
[-C--:B------:R-:W-:Y:S01]  /*8290*/  FMUL R85, R85, R154.reuse ;  /* 0x0000009a55557220 */ /* 0x080fe20000400000 */
[----:B------:R-:W-:Y:S01]  /*82a0*/  F2FP.TF32.F32.PACK_B R47, R47 ;  /* 0x0000002fff2f723e */ /* 0x000fe200024050ff */
[-C--:B0-----:R-:W-:Y:S01]  /*82b0*/  FMUL R9, R46, R154.reuse ;  /* 0x0000009a2e097220 */ /* 0x081fe20000400000 */
        /* <DEDUP_REMOVED lines=9> */
[----:B------:R-:W-:Y:S01]  /*8350*/  ISETP.GT.AND P1, PT, R3, 0x8, P1 ;  /* 0x000000080300780c */ /* 0x000fe20000f24270 */
[----:B------:R0:W-:Y:S01]  /*8360*/  @P0 STG.E desc[UR36][R6.64+0xa0], R9 ;  /* 0x0000a00906000986 */ /* 0x0001e2000c101924 */
[C---:B------:R-:W-:Y:S01]  /*8370*/  ISETP.GT.AND P0, PT, R0.reuse, 0x38, PT ;  /* 0x000000380000780c */ /* 0x040fe20003f04270 */
[-C--:B------:R-:W-:Y:S01]  /*8380*/  FMUL R93, R93, R154.reuse ;  /* 0x0000009a5d5d7220 */ /* 0x080fe20000400000 */
[----:B------:R-:W-:Y:S01]  /*8390*/  F2FP.TF32.F32.PACK_B R51, R51 ;  /* 0x00000033ff33723e */ /* 0x000fe200024050ff */
        /* <DEDUP_REMOVED lines=16> */
[----:B------:R-:W-:Y:S01]  /*84a0*/  ISETP.GT.AND P0, PT, R3, 0x8, P0 ;  /* 0x000000080300780c */ /* 0x000fe20000704270 */
[-C--:B-1----:R-:W-:Y:S01]  /*84b0*/  FMUL R13, R56, R154.reuse ;  /* 0x0000009a380d7220 */ /* 0x082fe20000400000 */
[----:B------:R-:W-:Y:S01]  /*84c0*/  F2FP.TF32.F32.PACK_B R55, R55 ;  /* 0x00000037ff37723e */ /* 0x000fe200024050ff */
        /* <DEDUP_REMOVED lines=16> */
[----:B------:R-:W-:Y:S01]  /*85d0*/  ISETP.GT.AND P1, PT, R3, 0x8, P1 ;  /* 0x000000080300780c */ /* 0x000fe20000f24270 */
[-C--:B------:R-:W-:Y:S01]  /*85e0*/  FMUL R113, R113, R154.reuse ;  /* 0x0000009a71717220 */ /* 0x080fe20000400000 */
[----:B------:R-:W-:Y:S01]  /*85f0*/  F2FP.TF32.F32.PACK_B R9, R9 ;  /* 0x00000009ff09723e */ /* 0x000fe200024050ff */
[-C--:B------:R-:W-:Y:S01]  /*8600*/  FMUL R115, R115, R154.reuse ;  /* 0x0000009a73737220 */ /* 0x080fe20000400000 */
[-C--:B-1----:R-:W-:Y:S01]  /*8610*/  FMUL R11, R60, R154.reuse ;  /* 0x0000009a3c0b7220 */ /* 0x082fe20000400000 */
[----:B------:R-:W-:Y:S01]  /*8620*/  F2FP.TF32.F32.PACK_B R59, R59 ;  /* 0x0000003bff3b723e */ /* 0x000fe200024050ff */
[-C--:B------:R-:W-:Y:S01]  /*8630*/  FMUL R117, R117, R154.reuse ;  /* 0x0000009a75757220 */ /* 0x080fe20000400000 */
        /* <DEDUP_REMOVED lines=47> */
[----:B------:R-:W-:Y:S01]  /*8930*/  ISETP.GT.AND P0, PT, R0, 0x58, PT ;  /* 0x000000580000780c */ /* 0x000fe20003f04270 */
[-C--:B------:R-:W-:Y:S01]  /*8940*/  FMUL R147, R147, R154.reuse ;  /* 0x0000009a93937220 */ /* 0x080fe20000400000 */
[----:B------:R-:W-:Y:S01]  /*8950*/  F2FP.TF32.F32.PACK_B R11, R11 ;  /* 0x0000000bff0b723e */ /* 0x000fe200024050ff */
[----:B------:R-:W-:Y:S01]  /*8960*/  @P4 STG.E desc[UR36][R6.64+0x124], R63 ;  /* 0x0001243f06004986 */ /* 0x000fe2000c101924 */
[C---:B------:R-:W-:Y:S01]  /*8970*/  ISETP.GT.AND P4, PT, R3.reuse, 0x8, P2 ;  /* 0x000000080300780c */ /* 0x040fe20001784270 */
        /* <DEDUP_REMOVED lines=9> */
[----:B------:R-:W-:Y:S01]  /*8a10*/  FMUL R151, R151, R154 ;  /* 0x0000009a97977220 */ /* 0x000fe20000400000 */
[----:B------:R-:W-:-:S02]  /*8a20*/  ISETP.GT.AND P0, PT, R3, 0x8, P0 ;  /* 0x000000080300780c */ /* 0x000fc40000704270 */
[----:B------:R-:W-:Y:S01]  /*8a30*/  F2FP.TF32.F32.PACK_B R9, R9 ;  /* 0x00000009ff09723e */ /* 0x000fe200024050ff */
[----:B-1----:R-:W-:Y:S01]  /*8a40*/  FMUL R13, R72, R154 ;  /* 0x0000009a480d7220 */ /* 0x002fe20000400000 */
[----:B------:R-:W-:-:S03]  /*8a50*/  F2FP.TF32.F32.PACK_B R71, R71 ;  /* 0x00000047ff47723e */ /* 0x000fc600024050ff */
[----:B------:R0:W-:Y:S01]  /*8a60*/  @P1 STG.E desc[UR36][R6.64+0x140], R9 ;  /* 0x0001400906001986 */ /* 0x0001e2000c101924 */
[C---:B------:R-:W-:Y:S02]  /*8a70*/  ISETP.GT.AND P1, PT, R0.reuse, 0x60, PT ;  /* 0x000000600000780c */ /* 0x040fe40003f24270 */
[----:B------:R-:W-:Y:S01]  /*8a80*/  F2FP.TF32.F32.PACK_B R13, R13 ;  /* 0x0000000dff0d723e */ /* 0x000fe200024050ff */
[----:B------:R-:W-:Y:S01]  /*8a90*/  @P4 STG.E desc[UR36][R6.64+0x144], R67 ;  /* 0x0001444306004986 */ /* 0x000fe2000c101924 */
[C---:B------:R-:W-:Y:S02]  /*8aa0*/  ISETP.GT.AND P4, PT, R3.reuse, 0x8, P2 ;  /* 0x000000080300780c */ /* 0x040fe40001784270 */
[----:B------:R-:W-:Y:S01]  /*8ab0*/  ISETP.GT.AND P2, PT, R0, 0x61, PT ;  /* 0x000000610000780c */ /* 0x000fe20003f44270 */
[----:B------:R1:W-:Y:S01]  /*8ac0*/  @P5 STG.E desc[UR36][R4.64+0x160], R11 ;  /* 0x0001600b04005986 */ /* 0x0003e2000c101924 */
[C---:B------:R-:W-:Y:S02]  /*8ad0*/  ISETP.GT.AND P5, PT, R3.reuse, RZ, P1 ;  /* 0x000000ff0300720c */ /* 0x040fe40000fa4270 */
[----:B------:R-:W-:Y:S01]  /*8ae0*/  F2FP.TF32.F32.PACK_B R73, R73 ;  /* 0x00000049ff49723e */ /* 0x000fe200024050ff */
[----:B0-----:R-:W-:Y:S01]  /*8af0*/  FMUL R9, R70, R154 ;  /* 0x0000009a46097220 */ /* 0x001fe20000400000 */
[----:B------:R-:W-:Y:S01]  /*8b00*/  @P3 STG.E desc[UR36][R4.64+0x164], R69 ;  /* 0x0001644504003986 */ /* 0x000fe2000c101924 */
[----:B------:R-:W-:-:S02]  /*8b10*/  ISETP.GT.AND P3, PT, R3, RZ, P2 ;  /* 0x000000ff0300720c */ /* 0x000fc40001764270 */
[----:B------:R-:W-:Y:S02]  /*8b20*/  ISETP.GT.AND P1, PT, R3, 0x8, P1 ;  /* 0x000000080300780c */ /* 0x000fe40000f24270 */
        /* <DEDUP_REMOVED lines=252> */
[----:B------:R-:W-:Y:S01]  /*9af0*/  @P3 STG.E desc[UR36][R4.64+0x364], R133 ;  /* 0x0003648504003986 */ /* 0x000fe2000c101924 */
[----:B0-----:R-:W-:Y:S01]  /*9b00*/  FMUL R9, R134, R154 ;  /* 0x0000009a86097220 */ /* 0x001fe20000400000 */
[----:B------:R-:W-:-:S02]  /*9b10*/  ISETP.GT.AND P3, PT, R3, RZ, P2 ;  /* 0x000000ff0300720c */ /* 0x000fc40001764270 */
[----:B------:R-:W-:Y:S02]  /*9b20*/  ISETP.GT.AND P1, PT, R3, 0x8, P1 ;  /* 0x000000080300780c */ /* 0x000fe40000f24270 */
[----:B------:R-:W-:Y:S01]  /*9b30*/  F2FP.TF32.F32.PACK_B R9, R9 ;  /* 0x00000009ff09723e */ /* 0x000fe200024050ff */
[----:B-1----:R-:W-:Y:S01]  /*9b40*/  FMUL R11, R140, R154 ;  /* 0x0000009a8c0b7220 */ /* 0x002fe20000400000 */
[----:B------:R-:W-:-:S03]  /*9b50*/  F2FP.TF32.F32.PACK_B R139, R139 ;  /* 0x0000008bff8b723e */ /* 0x000fc600024050ff */
[----:B------:R0:W-:Y:S01]  /*9b60*/  @P0 STG.E desc[UR36][R6.64+0x360], R9 ;  /* 0x0003600906000986 */ /* 0x0001e2000c101924 */
[----:B------:R-:W-:Y:S02]  /*9b70*/  F2FP.TF32.F32.PACK_B R141, R141 ;  /* 0x0000008dff8d723e */ /* 0x000fe400024050ff */
[----:B------:R-:W-:Y:S01]  /*9b80*/  F2FP.TF32.F32.PACK_B R11, R11 ;  /* 0x0000000bff0b723e */ /* 0x000fe200024050ff */
[----:B------:R-:W-:Y:S01]  /*9b90*/  @P4 STG.E desc[UR36][R6.64+0x364], R135 ;  /* 0x0003648706004986 */ /* 0x000fe2000c101924 */
[C---:B------:R-:W-:Y:S02]  /*9ba0*/  ISETP.GT.AND P4, PT, R0.reuse, 0xe8, PT ;  /* 0x000000e80000780c */ /* 0x040fe40003f84270 */
[----:B------:R-:W-:Y:S01]  /*9bb0*/  F2FP.TF32.F32.PACK_B R143, R143 ;  /* 0x0000008fff8f723e */ /* 0x000fe200024050ff */
[----:B------:R1:W-:Y:S01]  /*9bc0*/  @P5 STG.E desc[UR36][R4.64+0x380], R13 ;  /* 0x0003800d04005986 */ /* 0x0003e2000c101924 */
[----:B------:R-:W-:Y:S02]  /*9bd0*/  ISETP.GT.AND P5, PT, R0, 0xe9, PT ;  /* 0x000000e90000780c */ /* 0x000fe40003fa4270 */
[----:B------:R-:W-:Y:S01]  /*9be0*/  F2FP.TF32.F32.PACK_B R145, R145 ;  /* 0x00000091ff91723e */ /* 0x000fe200024050ff */
[----:B------:R-:W-:Y:S01]  /*9bf0*/  @P3 STG.E desc[UR36][R4.64+0x384], R137 ;  /* 0x0003848904003986 */ /* 0x000fe2000c101924 */
[C---:B------:R-:W-:Y:S01]  /*9c00*/  ISETP.GT.AND P3, PT, R3.reuse, 0x8, P2 ;  /* 0x000000080300780c */ /* 0x040fe20001764270 */
[----:B0-----:R-:W-:Y:S01]  /*9c10*/  FMUL R9, R138, R154 ;  /* 0x0000009a8a097220 */ /* 0x001fe20000400000 */
[----:B------:R-:W-:-:S02]  /*9c20*/  ISETP.GT.AND P2, PT, R3, RZ, P4 ;  /* 0x000000ff0300720c */ /* 0x000fc40002744270 */
[C---:B------:R-:W-:Y:S02]  /*9c30*/  ISETP.GT.AND P0, PT, R3.reuse, RZ, P5 ;  /* 0x000000ff0300720c */ /* 0x040fe40002f04270 */
[C---:B------:R-:W-:Y:S01]  /*9c40*/  ISETP.GT.AND P4, PT, R3.reuse, 0x8, P4 ;  /* 0x000000080300780c */ /* 0x040fe20002784270 */
[----:B-1----:R-:W-:Y:S01]  /*9c50*/  FMUL R13, R142, R154 ;  /* 0x0000009a8e0d7220 */ /* 0x002fe20000400000 */
[----:B------:R-:W-:Y:S02]  /*9c60*/  ISETP.GT.AND P5, PT, R3, 0x8, P5 ;  /* 0x000000080300780c */ /* 0x000fe40002fa4270 */
[----:B------:R-:W-:Y:S02]  /*9c70*/  F2FP.TF32.F32.PACK_B R9, R9 ;  /* 0x00000009ff09723e */ /* 0x000fe400024050ff */
[----:B------:R-:W-:Y:S02]  /*9c80*/  F2FP.TF32.F32.PACK_B R13, R13 ;  /* 0x0000000dff0d723e */ /* 0x000fe400024050ff */
[----:B------:R-:W-:Y:S01]  /*9c90*/  F2FP.TF32.F32.PACK_B R147, R147 ;  /* 0x00000093ff93723e */ /* 0x000fe200024050ff */
[----:B------:R0:W-:Y:S01]  /*9ca0*/  @P1 STG.E desc[UR36][R6.64+0x380], R9 ;  /* 0x0003800906001986 */ /* 0x0001e2000c101924 */
[----:B------:R-:W-:-:S02]  /*9cb0*/  ISETP.GT.AND P1, PT, R0, 0xf8, PT ;  /* 0x000000f80000780c */ /* 0x000fc40003f24270 */
        /* <DEDUP_REMOVED lines=8> */
[----:B0-----:R-:W-:Y:S01]  /*9d40*/  FMUL R9, R144, R154 ;  /* 0x0000009a90097220 */ /* 0x001fe20000400000 */
[----:B------:R-:W-:-:S02]  /*9d50*/  ISETP.GT.AND P0, PT, R0, 0xf9, PT ;  /* 0x000000f90000780c */ /* 0x000fc40003f04270 */
[----:B------:R0:W-:Y:S01]  /*9d60*/  @P4 STG.E desc[UR36][R6.64+0x3a0], R13 ;  /* 0x0003a00d06004986 */ /* 0x0001e2000c101924 */
[C---:B------:R-:W-:Y:S02]  /*9d70*/  ISETP.GT.AND P4, PT, R3.reuse, RZ, P2 ;  /* 0x000000ff0300720c */ /* 0x040fe40001784270 */
[----:B------:R-:W-:Y:S01]  /*9d80*/  F2FP.TF32.F32.PACK_B R9, R9 ;  /* 0x00000009ff09723e */ /* 0x000fe200024050ff */
[----:B------:R-:W-:Y:S01]  /*9d90*/  @P5 STG.E desc[UR36][R6.64+0x3a4], R143 ;  /* 0x0003a48f06005986 */ /* 0x000fe2000c101924 */
[C---:B------:R-:W-:Y:S01]  /*9da0*/  ISETP.GT.AND P5, PT, R3.reuse, RZ, P3 ;  /* 0x000000ff0300720c */ /* 0x040fe20001fa4270 */
[-C--:B-1----:R-:W-:Y:S01]  /*9db0*/  FMUL R11, R146, R154.reuse ;  /* 0x0000009a920b7220 */ /* 0x082fe20000400000 */
[C---:B------:R-:W-:Y:S02]  /*9dc0*/  ISETP.GT.AND P3, PT, R3.reuse, 0x8, P3 ;  /* 0x000000080300780c */ /* 0x040fe40001f64270 */
[----:B------:R-:W-:Y:S02]  /*9dd0*/  ISETP.GT.AND P2, PT, R3, 0x8, P2 ;  /* 0x000000080300780c */ /* 0x000fe40001744270 */
[----:B------:R-:W-:Y:S01]  /*9de0*/  F2FP.TF32.F32.PACK_B R11, R11 ;  /* 0x0000000bff0b723e */ /* 0x000fe200024050ff */
[----:B0-----:R-:W-:-:S05]  /*9df0*/  FMUL R13, R150, R154 ;  /* 0x0000009a960d7220 */ /* 0x001fca0000400000 */
[----:B------:R-:W-:Y:S01]  /*9e00*/  F2FP.TF32.F32.PACK_B R13, R13 ;  /* 0x0000000dff0d723e */ /* 0x000fe200024050ff */
[----:B------:R-:W-:Y:S01]  /*9e10*/  @P5 STG.E desc[UR36][R4.64+0x3c0], R9 ;  /* 0x0003c00904005986 */ /* 0x000fe2000c101924 */
[C---:B------:R-:W-:Y:S01]  /*9e20*/  ISETP.GT.AND P5, PT, R3.reuse, RZ, P1 ;  /* 0x000000ff0300720c */ /* 0x040fe20000fa4270 */
[----:B------:R-:W-:Y:S01]  /*9e30*/  @P3 IMAD.MOV.U32 R2, RZ, RZ, R6 ;  /* 0x000000ffff023224 */ /* 0x000fe200078e0006 */
[C---:B------:R-:W-:Y:S01]  /*9e40*/  ISETP.GT.AND P1, PT, R3.reuse, 0x8, P1 ;  /* 0x000000080300780c */ /* 0x040fe20000f24270 */
[----:B------:R-:W-:Y:S01]  /*9e50*/  @P4 STG.E desc[UR36][R4.64+0x3c4], R145 ;  /* 0x0003c49104004986 */ /* 0x000fe2000c101924 */
[C---:B------:R-:W-:Y:S02]  /*9e60*/  ISETP.GT.AND P4, PT, R3.reuse, RZ, P0 ;  /* 0x000000ff0300720c */ /* 0x040fe40000784270 */
[----:B------:R-:W-:Y:S01]  /*9e70*/  ISETP.GT.AND P0, PT, R3, 0x8, P0 ;  /* 0x000000080300780c */ /* 0x000fe20000704270 */
[----:B------:R-:W-:-:S05]  /*9e80*/  @P3 IMAD.MOV.U32 R3, RZ, RZ, R7 ;  /* 0x000000ffff033224 */ /* 0x000fca00078e0007 */
[----:B------:R0:W-:Y:S02]  /*9e90*/  @P3 STG.E desc[UR36][R2.64+0x3c0], R11 ;  /* 0x0003c00b02003986 */ /* 0x0001e4000c101924 */
[----:B0-----:R-:W-:Y:S02]  /*9ea0*/  @P2 IMAD.MOV.U32 R2, RZ, RZ, R6 ;  /* 0x000000ffff022224 */ /* 0x001fe400078e0006 */
[----:B------:R-:W-:-:S05]  /*9eb0*/  @P2 IMAD.MOV.U32 R3, RZ, RZ, R7 ;  /* 0x000000ffff032224 */ /* 0x000fca00078e0007 */
[----:B------:R0:W-:Y:S02]  /*9ec0*/  @P2 STG.E desc[UR36][R2.64+0x3c4], R147 ;  /* 0x0003c49302002986 */ /* 0x0001e4000c101924 */
[----:B0-----:R-:W-:Y:S02]  /*9ed0*/  @P5 IMAD.MOV.U32 R2, RZ, RZ, R4 ;  /* 0x000000ffff025224 */ /* 0x001fe400078e0004 */
[----:B------:R-:W-:-:S05]  /*9ee0*/  @P5 IMAD.MOV.U32 R3, RZ, RZ, R5 ;  /* 0x000000ffff035224 */ /* 0x000fca00078e0005 */
[----:B------:R0:W-:Y:S04]  /*9ef0*/  @P5 STG.E desc[UR36][R2.64+0x3e0], R15 ;  /* 0x0003e00f02005986 */ /* 0x0001e8000c101924 */
[----:B------:R1:W-:Y:S01]  /*9f00*/  @P4 STG.E desc[UR36][R4.64+0x3e4], R149 ;  /* 0x0003e49504004986 */ /* 0x0003e2000c101924 */
[----:B0-----:R-:W-:Y:S02]  /*9f10*/  @P1 IMAD.MOV.U32 R2, RZ, RZ, R6 ;  /* 0x000000ffff021224 */ /* 0x001fe400078e0006 */
[----:B------:R-:W-:-:S05]  /*9f20*/  @P1 IMAD.MOV.U32 R3, RZ, RZ, R7 ;  /* 0x000000ffff031224 */ /* 0x000fca00078e0007 */
[----:B------:R1:W-:Y:S04]  /*9f30*/  @P1 STG.E desc[UR36][R2.64+0x3e0], R13 ;  /* 0x0003e00d02001986 */ /* 0x0003e8000c101924 */
[----:B------:R1:W-:Y:S02]  /*9f40*/  @P0 STG.E desc[UR36][R6.64+0x3e4], R151 ;  /* 0x0003e49706000986 */ /* 0x0003e4000c101924 */
.L_x_290:
[----:B------:R-:W-:Y:S05]  /*9f50*/  BSYNC B0 ;  /* 0x0000000000007941 */ /* 0x000fea0003800000 */
.L_x_36:
[----:B-1----:R-:W2:Y:S01]  /*9f60*/  LDL.64 R2, [R1] ;  /* 0x0000000001027983 */ /* 0x002ea20000100a00 */
[----:B------:R-:W-:Y:S01]  /*9f70*/  ULDC.64 UR4, c[0x0][0x650] ;  /* 0x0001940000047ab9 */ /* 0x000fe20000000a00 */
[----:B------:R1:W-:Y:S01]  /*9f80*/  SYNCS.ARRIVE.TRANS64.A1T0 RZ, [R162+UR45], RZ ;  /* 0x000000ffa2ff79a7 */ /* 0x0003e2000810002d */
[----:B------:R-:W-:Y:S01]  /*9f90*/  PRMT R0, RZ, 0x7610, R0 ;  /* 0x00007610ff007816 */ /* 0x000fe20000000000 */
[----:B-----5:R-:W-:Y:S02]  /*9fa0*/  IMAD.MOV.U32 R19, RZ, RZ, -0x1 ;  /* 0xffffffffff137424 */ /* 0x020fe400078e00ff */
[----:B------:R-:W-:Y:S01]  /*9fb0*/  IMAD.MOV.U32 R22, RZ, RZ, -0x1 ;  /* 0xffffffffff167424 */ /* 0x000fe200078e00ff */
[----:B--2---:R-:W-:-:S04]  /*9fc0*/  LEA R18, P0, R2, R18, 0x1 ;  /* 0x0000001202127211 */ /* 0x004fc800078008ff */
[----:B------:R-:W-:Y:S01]  /*9fd0*/  LEA.HI.X R17, R2, R17, R23, 0x1, P0 ;  /* 0x0000001102117211 */ /* 0x000fe200000f0c17 */
[----:B------:R-:W-:Y:S01]  /*9fe0*/  IMAD.MOV.U32 R2, RZ, RZ, -0x1 ;  /* 0xffffffffff027424 */ /* 0x000fe200078e00ff */
[----:B------:R-:W-:-:S04]  /*9ff0*/  ISETP.GE.U32.AND P0, PT, R18, UR4, PT ;  /* 0x0000000412007c0c */ /* 0x000fc8000bf06070 */
[----:B------:R-:W-:-:S13]  /*a000*/  ISETP.GE.U32.AND.EX P0, PT, R17, UR5, PT, P0 ;  /* 0x0000000511007c0c */ /* 0x000fda000bf06100 */
[----:B-1----:R-:W-:Y:S05]  /*a010*/  @P0 BRA `(.L_x_291) ;  /* 0x0000000400700947 */ /* 0x002fea0003800000 */
[----:B---34-:R-:W1:Y:S01]  /*a020*/  S2R R10, SR_CTAID.X ;  /* 0x00000000000a7919 */ /* 0x018e620000002500 */
[----:B------:R-:W2:Y:S01]  /*a030*/  LDC.64 R8, c[0x0][0x628] ;  /* 0x00018a00ff087b82 */ /* 0x000ea20000000a00 */
[----:B------:R-:W-:Y:S01]  /*a040*/  ULDC UR4, c[0x0][0x150] ;  /* 0x0000540000047ab9 */ /* 0x000fe20000000800 */
[----:B------:R-:W-:Y:S01]  /*a050*/  IMAD.MOV.U32 R6, RZ, RZ, R18 ;  /* 0x000000ffff067224 */ /* 0x000fe200078e0012 */
[----:B------:R-:W3:Y:S01]  /*a060*/  S2R R20, SR_CTAID.Y ;  /* 0x0000000000147919 */ /* 0x000ee20000002600 */
[----:B0-----:R-:W-:-:S04]  /*a070*/  IMAD.MOV.U32 R7, RZ, RZ, R17 ;  /* 0x000000ffff077224 */ /* 0x001fc800078e0011 */
[----:B------:R-:W0:Y:S08]  /*a080*/  LDC R15, c[0x0][0x144] ;  /* 0x00005100ff0f7b82 */ /* 0x000e300000000800 */
[----:B------:R-:W4:Y:S08]  /*a090*/  LDC R0, c[0x0][0x630] ;  /* 0x00018c00ff007b82 */ /* 0x000f300000000800 */
[----:B------:R-:W0:Y:S01]  /*a0a0*/  LDC.64 R12, c[0x0][0x620] ;  /* 0x00018800ff0c7b82 */ /* 0x000e220000000a00 */
[----:B--2---:R-:W-:-:S04]  /*a0b0*/  ISETP.NE.U32.AND P0, PT, R8, RZ, PT ;  /* 0x000000ff0800720c */ /* 0x004fc80003f05070 */
[----:B------:R-:W-:Y:S02]  /*a0c0*/  ISETP.NE.AND.EX P0, PT, R9, RZ, PT, P0 ;  /* 0x000000ff0900720c */ /* 0x000fe40003f05300 */
[----:B-1----:R-:W-:-:S05]  /*a0d0*/  I2FP.F32.U32 R2, R10 ;  /* 0x0000000a00027245 */ /* 0x002fca0000201000 */
[----:B------:R-:W-:-:S04]  /*a0e0*/  FMUL R2, R2, UR4 ;  /* 0x0000000402027c20 */ /* 0x000fc80008400000 */
[----:B------:R1:W2:Y:S02]  /*a0f0*/  F2I.U32.TRUNC.NTZ R14, R2 ;  /* 0x00000002000e7305 */ /* 0x0002a4000020f000 */
[----:B---34-:R-:W-:Y:S05]  /*a100*/  @!P0 BRA `(.L_x_292) ;  /* 0x0000000000288947 */ /* 0x018fea0003800000 */
[----:B------:R-:W3:Y:S02]  /*a110*/  LDC R3, c[0x0][0x634] ;  /* 0x00018d00ff037b82 */ /* 0x000ee40000000800 */
[----:B---3--:R-:W-:-:S05]  /*a120*/  IADD3 R7, P0, R18, R3, RZ ;  /* 0x0000000312077210 */ /* 0x008fca0007f1e0ff */
[----:B------:R-:W-:-:S04]  /*a130*/  IMAD.X R11, RZ, RZ, R17, P0 ;  /* 0x000000ffff0b7224 */ /* 0x000fc800000e0611 */
[----:B-1----:R-:W-:-:S04]  /*a140*/  IMAD.WIDE.U32 R2, R11, R8, RZ ;  /* 0x000000080b027225 */ /* 0x002fc800078e00ff */
[----:B------:R-:W-:-:S04]  /*a150*/  IMAD.WIDE.U32 R4, P0, R7, R9, R2 ;  /* 0x0000000907047225 */ /* 0x000fc80007800002 */
[----:B------:R-:W-:-:S04]  /*a160*/  IMAD.WIDE.U32 R2, R7, R8, RZ ;  /* 0x0000000807027225 */ /* 0x000fc800078e00ff */
[----:B------:R-:W-:Y:S01]  /*a170*/  IMAD.X R7, RZ, RZ, RZ, P0 ;  /* 0x000000ffff077224 */ /* 0x000fe200000e06ff */
[----:B------:R-:W-:Y:S01]  /*a180*/  IADD3 RZ, P0, R3, R4, RZ ;  /* 0x0000000403ff7210 */ /* 0x000fe20007f1e0ff */
[----:B------:R-:W-:-:S04]  /*a190*/  IMAD.MOV.U32 R6, RZ, RZ, R5 ;  /* 0x000000ffff067224 */ /* 0x000fc800078e0005 */
[----:B------:R-:W-:-:S08]  /*a1a0*/  IMAD.WIDE.U32.X R6, R11, R9, R6, P0 ;  /* 0x000000090b067225 */ /* 0x000fd000000e0406 */
.L_x_292:
[----:B------:R-:W3:Y:S01]  /*a1b0*/  LDC.64 R26, c[0x0][0x640] ;  /* 0x00019000ff1a7b82 */ /* 0x000ee20000000a00 */
[-C--:B------:R-:W-:Y:S01]  /*a1c0*/  SHF.R.U64 R11, R6, R0.reuse, R7 ;  /* 0x00000000060b7219 */ /* 0x080fe20000001207 */
[----:B------:R-:W-:Y:S01]  /*a1d0*/  IMAD.MOV.U32 R19, RZ, RZ, R17 ;  /* 0x000000ffff137224 */ /* 0x000fe200078e0011 */
[----:B------:R-:W-:Y:S01]  /*a1e0*/  SHF.R.U32.HI R0, RZ, R0, R7 ;  /* 0x00000000ff007219 */ /* 0x000fe20000011607 */
[----:B--2---:R-:W-:Y:S01]  /*a1f0*/  IMAD.MOV R14, RZ, RZ, -R14 ;  /* 0x000000ffff0e7224 */ /* 0x004fe200078e0a0e */
[----:B------:R-:W-:Y:S01]  /*a200*/  IADD3 R5, P0, RZ, -R11, RZ ;  /* 0x8000000bff057210 */ /* 0x000fe20007f1e0ff */
[----:B------:R-:W-:Y:S01]  /*a210*/  ULDC UR4, c[0x0][0x154] ;  /* 0x0000550000047ab9 */ /* 0x000fe20000000800 */
[----:B------:R-:W-:Y:S01]  /*a220*/  IMAD.MOV.U32 R7, RZ, RZ, 0x1 ;  /* 0x00000001ff077424 */ /* 0x000fe200078e00ff */
[----:B------:R-:W2:Y:S01]  /*a230*/  LDC R4, c[0x0][0x618] ;  /* 0x00018600ff047b82 */ /* 0x000ea20000000800 */
[----:B0-----:R-:W-:Y:S02]  /*a240*/  IMAD R22, R15, R14, R10 ;  /* 0x0000000e0f167224 */ /* 0x001fe400078e020a */
[----:B------:R-:W-:-:S04]  /*a250*/  IMAD.X R3, RZ, RZ, ~R0, P0 ;  /* 0x000000ffff037224 */ /* 0x000fc800000e0e00 */
[-C--:B------:R-:W-:Y:S01]  /*a260*/  IMAD R0, R3, R12.reuse, RZ ;  /* 0x0000000c03007224 */ /* 0x080fe200078e02ff */
[----:B------:R-:W0:Y:S01]  /*a270*/  LDC R6, c[0x0][0x608] ;  /* 0x00018200ff067b82 */ /* 0x000e220000000800 */
[----:B-1----:R-:W-:-:S04]  /*a280*/  IMAD.WIDE.U32 R2, R5, R12, R18 ;  /* 0x0000000c05027225 */ /* 0x002fc800078e0012 */
[----:B------:R-:W-:Y:S01]  /*a290*/  IMAD R5, R5, R13, R0 ;  /* 0x0000000d05057224 */ /* 0x000fe200078e0200 */
[----:B------:R-:W-:Y:S02]  /*a2a0*/  I2FP.F32.U32 R0, R20 ;  /* 0x0000001400007245 */ /* 0x000fe40000201000 */
[----:B------:R-:W1:Y:S01]  /*a2b0*/  LDC R24, c[0x0][0x658] ;  /* 0x00019600ff187b82 */ /* 0x000e620000000800 */
[----:B------:R-:W-:Y:S01]  /*a2c0*/  IMAD.IADD R3, R3, 0x1, R5 ;  /* 0x0000000103037824 */ /* 0x000fe200078e0205 */
[----:B---3--:R-:W-:Y:S01]  /*a2d0*/  ISETP.NE.U32.AND P0, PT, R26, RZ, PT ;  /* 0x000000ff1a00720c */ /* 0x008fe20003f05070 */
[----:B------:R-:W-:Y:S01]  /*a2e0*/  FMUL R0, R0, UR4 ;  /* 0x0000000400007c20 */ /* 0x000fe20008400000 */
[----:B------:R-:W-:Y:S02]  /*a2f0*/  IMAD.MOV.U32 R5, RZ, RZ, -0x1 ;  /* 0xffffffffff057424 */ /* 0x000fe400078e00ff */
[----:B------:R-:W-:Y:S01]  /*a300*/  ISETP.NE.AND.EX P0, PT, R27, RZ, PT, P0 ;  /* 0x000000ff1b00720c */ /* 0x000fe20003f05300 */
[----:B------:R3:W4:Y:S01]  /*a310*/  F2I.U32.TRUNC.NTZ R12, R0 ;  /* 0x00000000000c7305 */ /* 0x000722000020f000 */
[----:B------:R-:W3:Y:S01]  /*a320*/  LDC R15, c[0x0][0x148] ;  /* 0x00005200ff0f7b82 */ /* 0x000ee20000000800 */
[----:B--2---:R-:W-:-:S02]  /*a330*/  SHF.R.U64 R10, R2, R4, R3 ;  /* 0x00000004020a7219 */ /* 0x004fc40000001203 */
[----:B------:R-:W-:-:S05]  /*a340*/  SHF.R.U32.HI R3, RZ, R4, R3 ;  /* 0x00000004ff037219 */ /* 0x000fca0000011603 */
[----:B------:R-:W2:Y:S01]  /*a350*/  LDC R14, c[0x0][0x600] ;  /* 0x00018000ff0e7b82 */ /* 0x000ea20000000800 */
[-CC-:B0-----:R-:W-:Y:S02]  /*a360*/  SHF.R.U64 R8, R10, R6.reuse, R3.reuse ;  /* 0x000000060a087219 */ /* 0x181fe40000001203 */
[----:B------:R-:W-:-:S05]  /*a370*/  SHF.R.U32.HI R3, RZ, R6, R3 ;  /* 0x00000006ff037219 */ /* 0x000fca0000011603 */
[----:B------:R-:W0:Y:S01]  /*a380*/  LDC R21, c[0x0][0x648] ;  /* 0x00019200ff157b82 */ /* 0x000e220000000800 */
[-CC-:B-1----:R-:W-:Y:S02]  /*a390*/  SHF.R.U64 R13, R8, R24.reuse, R3.reuse ;  /* 0x00000018080d7219 */ /* 0x182fe40000001203 */
[-C--:B------:R-:W-:Y:S02]  /*a3a0*/  SHF.L.U32 R5, R5, R24.reuse, RZ ;  /* 0x0000001805057219 */ /* 0x080fe400000006ff */
[-C--:B------:R-:W-:Y:S01]  /*a3b0*/  SHF.R.U32.HI R3, RZ, R24.reuse, R3 ;  /* 0x00000018ff037219 */ /* 0x080fe20000011603 */
[----:B------:R-:W-:Y:S01]  /*a3c0*/  IMAD.MOV.U32 R2, RZ, RZ, R13 ;  /* 0x000000ffff027224 */ /* 0x000fe200078e000d */
[----:B------:R-:W-:Y:S01]  /*a3d0*/  SHF.L.U32 R24, R7, R24, RZ ;  /* 0x0000001807187219 */ /* 0x000fe200000006ff */
[----:B------:R-:W1:Y:S01]  /*a3e0*/  LDC R25, c[0x0][0x638] ;  /* 0x00018e00ff197b82 */ /* 0x000e620000000800 */
[----:B------:R-:W-:-:S07]  /*a3f0*/  LOP3.LUT R19, RZ, R5, RZ, 0x33, !PT ;  /* 0x00000005ff137212 */ /* 0x000fce00078e33ff */
[----:B------:R-:W0:Y:S01]  /*a400*/  LDC R28, c[0x0][0x610] ;  /* 0x00018400ff1c7b82 */ /* 0x000e220000000800 */
[----:B----4-:R-:W-:Y:S05]  /*a410*/  @!P0 BRA `(.L_x_293) ;  /* 0x0000000000288947 */ /* 0x010fea0003800000 */
[----:B---3--:R-:W3:Y:S02]  /*a420*/  LDC R0, c[0x0][0x64c] ;  /* 0x00019300ff007b82 */ /* 0x008ee40000000800 */
[----:B---3--:R-:W-:-:S05]  /*a430*/  IADD3 R7, P0, R13, R0, RZ ;  /* 0x000000000d077210 */ /* 0x008fca0007f1e0ff */
        /* <DEDUP_REMOVED lines=8> */
.L_x_293:
[----:B------:R-:W4:Y:S01]  /*a4c0*/  LDC R4, c[0x0][0x65c] ;  /* 0x00019700ff047b82 */ /* 0x000f220000000800 */
[----:B0--3--:R-:W-:Y:S01]  /*a4d0*/  SHF.R.U64 R0, R2, R21, R3 ;  /* 0x0000001502007219 */ /* 0x009fe20000001203 */
[----:B--2---:R-:W-:Y:S01]  /*a4e0*/  VIADD R3, R14, 0xffffffff ;  /* 0xffffffff0e037836 */ /* 0x004fe20000000000 */
[----:B------:R-:W-:Y:S01]  /*a4f0*/  LOP3.LUT R19, R8, R19, RZ, 0xc0, !PT ;  /* 0x0000001308137212 */ /* 0x000fe200078ec0ff */
[----:B------:R-:W-:Y:S02]  /*a500*/  IMAD.MOV R12, RZ, RZ, -R12 ;  /* 0x000000ffff0c7224 */ /* 0x000fe400078e0a0c */
[----:B------:R-:W-:Y:S01]  /*a510*/  IMAD.MOV R2, RZ, RZ, -R0 ;  /* 0x000000ffff027224 */ /* 0x000fe200078e0a00 */
[----:B------:R-:W-:Y:S01]  /*a520*/  LOP3.LUT R3, R10, R3, RZ, 0xc0, !PT ;  /* 0x000000030a037212 */ /* 0x000fe200078ec0ff */
[----:B------:R-:W-:Y:S02]  /*a530*/  IMAD R19, R24, R0, R19 ;  /* 0x0000000018137224 */ /* 0x000fe400078e0213 */
[----:B-1----:R-:W-:-:S04]  /*a540*/  IMAD R0, R2, R25, R13 ;  /* 0x0000001902007224 */ /* 0x002fc800078e020d */
[----:B------:R-:W-:Y:S01]  /*a550*/  IMAD R2, R0, R14, R3 ;  /* 0x0000000e00027224 */ /* 0x000fe200078e0203 */
[----:B----4-:R-:W-:Y:S01]  /*a560*/  ISETP.NE.AND P0, PT, R4, 0x1, PT ;  /* 0x000000010400780c */ /* 0x010fe20003f05270 */
[----:B------:R-:W-:-:S05]  /*a570*/  IMAD.MOV.U32 R4, RZ, RZ, 0x1 ;  /* 0x00000001ff047424 */ /* 0x000fca00078e00ff */
[----:B------:R-:W-:-:S07]  /*a580*/  PRMT R0, R4, 0x7610, R0 ;  /* 0x0000761004007816 */ /* 0x000fce0000000000 */
[----:B------:R-:W-:-:S04]  /*a590*/  @P0 IMAD R22, R15, R12, R20 ;  /* 0x0000000c0f160224 */ /* 0x000fc800078e0214 */
[----:B------:R-:W-:-:S05]  /*a5a0*/  IMAD R19, R19, R28, R22 ;  /* 0x0000001c13137224 */ /* 0x000fca00078e0216 */
[----:B------:R-:W-:Y:S02]  /*a5b0*/  SEL R22, R2, R19, !P0 ;  /* 0x0000001302167207 */ /* 0x000fe40004000000 */
[----:B------:R-:W-:Y:S01]  /*a5c0*/  SEL R19, R19, R2, !P0 ;  /* 0x0000000213137207 */ /* 0x000fe20004000000 */
[----:B------:R-:W-:-:S07]  /*a5d0*/  IMAD.MOV.U32 R2, RZ, RZ, R11 ;  /* 0x000000ffff027224 */ /* 0x000fce00078e000b */
.L_x_291:
[----:B------:R-:W-:Y:S02]  /*a5e0*/  LOP3.LUT P0, RZ, R0, 0xff, RZ, 0xc0, !PT ;  /* 0x000000ff00ff7812 */ /* 0x000fe4000780c0ff */
[----:B------:R-:W-:-:S11]  /*a5f0*/  LOP3.LUT R177, R177, 0x1, RZ, 0x3c, !PT ;  /* 0x00000001b1b17812 */ /* 0x000fd600078e3cff */
[----:B------:R-:W-:Y:S05]  /*a600*/  @P0 BRA `(.L_x_294) ;  /* 0xffffff7000280947 */ /* 0x000fea000383ffff */
[----:B------:R-:W-:Y:S05]  /*a610*/  EXIT ;  /* 0x000000000000794d */ /* 0x000fea0003800000 */
.L_x_17:
[----:B------:R-:W-:-:S08]  /*a620*/  ISETP.NE.AND P0, PT, R5, RZ, PT ;  /* 0x000000ff0500720c */ /* 0x000fd00003f05270 */
[----:B0-----:R-:W0:-:S00]  /*a630*/  USETMAXREG.DEALLOC.CTAPOOL 0x28 ;  /* 0x00000028000079c8 */ /* 0x001e0000080e0500 */
[----:B------:R-:W-:Y:S05]  /*a640*/  @P0 EXIT ;  /* 0x000000000000094d */ /* 0x000fea0003800000 */
[----:B0-----:R-:W-:Y:S01]  /*a650*/  LOP3.LUT P0, RZ, R8, 0xff, RZ, 0xc0, !PT ;  /* 0x000000ff08ff7812 */ /* 0x001fe2000780c0ff */
[----:B------:R-:W-:Y:S02]  /*a660*/  IMAD.MOV.U32 R0, RZ, RZ, 0x1 ;  /* 0x00000001ff007424 */ /* 0x000fe400078e00ff */
[----:B------:R-:W-:-:S10]  /*a670*/  IMAD.MOV.U32 R7, RZ, RZ, RZ ;  /* 0x000000ffff077224 */ /* 0x000fd400078e00ff */
[----:B------:R-:W-:Y:S05]  /*a680*/  @!P0 BRA `(.L_x_295) ;  /* 0x0000000c00388947 */ /* 0x000fea0003800000 */
[----:B------:R-:W0:Y:S01]  /*a690*/  S2R R9, SR_CgaCtaId ;  /* 0x0000000000097919 */ /* 0x000e220000008800 */
[----:B------:R-:W-:Y:S01]  /*a6a0*/  LOP3.LUT P0, RZ, R4, 0x1f, RZ, 0xc0, !PT ;  /* 0x0000001f04ff7812 */ /* 0x000fe2000780c0ff */
[----:B------:R-:W-:Y:S01]  /*a6b0*/  ULDC UR5, c[0x0][0x658] ;  /* 0x0001960000057ab9 */ /* 0x000fe20000000800 */
[----:B------:R-:W-:Y:S01]  /*a6c0*/  UMOV UR6, 0xffffffff ;  /* 0xffffffff00067882 */ /* 0x000fe20000000000 */
[----:B------:R-:W-:Y:S01]  /*a6d0*/  BSSY B0, `(.L_x_295) ;  /* 0x00000c9000007945 */ /* 0x000fe20003800000 */
[----:B------:R-:W-:Y:S01]  /*a6e0*/  USHF.L.U32 UR6, UR6, UR5, URZ ;  /* 0x0000000506067299 */ /* 0x000fe2000800063f */
[C---:B------:R-:W-:Y:S01]  /*a6f0*/  ISETP.NE.AND P2, PT, R3.reuse, RZ, PT ;  /* 0x000000ff0300720c */ /* 0x040fe20003f45270 */
[----:B------:R-:W-:Y:S01]  /*a700*/  IMAD.MOV.U32 R8, RZ, RZ, 0x1 ;  /* 0x00000001ff087424 */ /* 0x000fe200078e00ff */
[----:B------:R-:W-:Y:S01]  /*a710*/  ISETP.NE.OR P0, PT, R3, RZ, !P0 ;  /* 0x000000ff0300720c */ /* 0x000fe20004705670 */
[----:B------:R-:W-:Y:S01]  /*a720*/  IMAD.MOV.U32 R0, RZ, RZ, 0x1 ;  /* 0x00000001ff007424 */ /* 0x000fe200078e00ff */
[----:B------:R-:W-:Y:S01]  /*a730*/  LOP3.LUT R6, R16, 0x2, RZ, 0xfc, !PT ;  /* 0x0000000210067812 */ /* 0x000fe200078efcff */
[----:B------:R-:W-:Y:S01]  /*a740*/  IMAD.MOV.U32 R7, RZ, RZ, RZ ;  /* 0x000000ffff077224 */ /* 0x000fe200078e00ff */
[----:B------:R-:W-:Y:S01]  /*a750*/  ULDC UR4, c[0x0][0x600] ;  /* 0x0001800000047ab9 */ /* 0x000fe20000000800 */
[----:B------:R-:W-:Y:S01]  /*a760*/  UMOV UR7, 0x1 ;  /* 0x0000000100077882 */ /* 0x000fe20000000000 */
[----:B------:R-:W-:-:S02]  /*a770*/  UIADD3 UR19, UR40, 0x1, URZ ;  /* 0x0000000128137890 */ /* 0x000fc4000fffe03f */
[----:B------:R-:W-:Y:S02]  /*a780*/  UIADD3 UR15, UR4, -0x1, URZ ;  /* 0xffffffff040f7890 */ /* 0x000fe4000fffe03f */
[----:B------:R-:W-:Y:S02]  /*a790*/  USHF.L.U32 UR17, UR7, UR5, URZ ;  /* 0x0000000507117299 */ /* 0x000fe4000800063f */
[----:B------:R-:W-:Y:S01]  /*a7a0*/  ULOP3.LUT UR16, URZ, UR6, URZ, 0x33, !UPT ;  /* 0x000000063f107292 */ /* 0x000fe2000f8e333f */
[----:B------:R-:W-:Y:S01]  /*a7b0*/  ULDC.64 UR20, c[0x0][0x198] ;  /* 0x0000660000147ab9 */ /* 0x000fe20000000a00 */
[C---:B0-----:R-:W-:Y:S02]  /*a7c0*/  IMAD.SHL.U32 R10, R9.reuse, 0x80, RZ ;  /* 0x00000080090a7824 */ /* 0x041fe400078e00ff */
[----:B------:R-:W-:-:S03]  /*a7d0*/  IMAD.SHL.U32 R9, R9, 0x1000, RZ ;  /* 0x0000100009097824 */ /* 0x000fc600078e00ff */
[----:B------:R-:W-:-:S07]  /*a7e0*/  LOP3.LUT R10, R10, 0x80, RZ, 0xc0, !PT ;  /* 0x000000800a0a7812 */ /* 0x000fce00078ec0ff */
.L_x_307:
[----:B------:R-:W-:-:S03]  /*a7f0*/  UMOV UR4, 0xffffffff ;  /* 0xffffffff00047882 */ /* 0x000fc60000000000 */
[----:B------:R-:W-:Y:S05]  /*a800*/  BRA.DIV UR4, `(.L_x_296) ;  /* 0x0000001204107947 */ /* 0x000fea000b800000 */
[----:B------:R-:W-:-:S13]  /*a810*/  ELECT P6, URZ, PT ;  /* 0x00000000003f782f */ /* 0x000fda00038c0000 */
.L_x_321:
[----:B------:R-:W0:Y:S01]  /*a820*/  LDC R3, c[0x0][0x28c] ;  /* 0x0000a300ff037b82 */ /* 0x000e220000000800 */
[----:B------:R-:W-:Y:S01]  /*a830*/  BSSY B1, `(.L_x_297) ;  /* 0x0000039000017945 */ /* 0x000fe20003800000 */
[----:B0-----:R-:W-:-:S13]  /*a840*/  ISETP.LT.OR P6, PT, R3, 0x1, !P6 ;  /* 0x000000010300780c */ /* 0x001fda00077c1670 */
[----:B------:R-:W-:Y:S05]  /*a850*/  @P6 BRA `(.L_x_298) ;  /* 0x0000000000d86947 */ /* 0x000fea0003800000 */
[----:B------:R-:W-:Y:S02]  /*a860*/  IMAD R22, R22, 0x100, R10 ;  /* 0x0000010016167824 */ /* 0x000fe400078e020a */
[----:B------:R-:W-:Y:S02]  /*a870*/  IMAD.SHL.U32 R19, R19, 0x40, RZ ;  /* 0x0000004013137824 */ /* 0x000fe400078e00ff */
[----:B------:R-:W-:Y:S02]  /*a880*/  IMAD.MOV.U32 R15, RZ, RZ, RZ ;  /* 0x000000ffff0f7224 */ /* 0x000fe400078e00ff */
[----:B------:R-:W-:Y:S02]  /*a890*/  IMAD.U32 R20, RZ, RZ, UR19 ;  /* 0x00000013ff147e24 */ /* 0x000fe4000f8e00ff */
[----:B------:R-:W-:Y:S02]  /*a8a0*/  IMAD.MOV.U32 R3, RZ, RZ, R0 ;  /* 0x000000ffff037224 */ /* 0x000fe400078e0000 */
[----:B------:R-:W-:-:S07]  /*a8b0*/  IMAD.MOV.U32 R4, RZ, RZ, R7 ;  /* 0x000000ffff047224 */ /* 0x000fce00078e0007 */
.L_x_302:
[----:B------:R-:W0:Y:S01]  /*a8c0*/  S2R R12, SR_CgaCtaId ;  /* 0x00000000000c7919 */ /* 0x000e220000008800 */
[----:B------:R-:W-:Y:S01]  /*a8d0*/  MOV R5, 0x400 ;  /* 0x0000040000057802 */ /* 0x000fe20000000f00 */
[----:B------:R-:W1:Y:S03]  /*a8e0*/  @!P2 LDC R11, c[0x0][0x500] ;  /* 0x00014000ff0bab82 */ /* 0x000e660000000800 */
[----:B0-----:R-:W-:Y:S02]  /*a8f0*/  LEA R13, R12, R5, 0x18 ;  /* 0x000000050c0d7211 */ /* 0x001fe400078ec0ff */
[----:B------:R-:W-:-:S03]  /*a900*/  SHF.L.U32 R5, R3, 0x1f, RZ ;  /* 0x0000001f03057819 */ /* 0x000fc600000006ff */
[----:B------:R-:W-:-:S04]  /*a910*/  IMAD R14, R4, 0x8, R13 ;  /* 0x00000008040e7824 */ /* 0x000fc800078e020d */
[----:B------:R-:W0:Y:S02]  /*a920*/  SYNCS.PHASECHK.TRANS64.TRYWAIT P1, [R14+URZ+0x28], R5 ;  /* 0x000028050e0075a7 */ /* 0x000e24000802017f */
[----:B01----:R-:W-:Y:S05]  /*a930*/  @!P1 BRA `(.L_x_299) ;  /* 0x0000000c00e49947 */ /* 0x003fea0003800000 */
.L_x_322:
[----:B0-----:R-:W-:Y:S01]  /*a940*/  PRMT R5, R6, 0x9910, RZ ;  /* 0x0000991006057816 */ /* 0x001fe200000000ff */
[----:B------:R0:W-:Y:S03]  /*a950*/  @!P2 SYNCS.ARRIVE.TRANS64 RZ, [R14+URZ], R11 ;  /* 0x0000000b0effa9a7 */ /* 0x0001e6000800003f */
[----:B------:R-:W-:-:S13]  /*a960*/  ISETP.NE.AND P1, PT, R5, 0x2, PT ;  /* 0x000000020500780c */ /* 0x000fda0003f25270 */
[----:B0-----:R-:W-:Y:S05]  /*a970*/  @P1 BRA `(.L_x_300) ;  /* 0x0000000000041947 */ /* 0x001fea0003800000 */
[----:B------:R-:W-:Y:S01]  /*a980*/  BPT.TRAP 0x1 ;  /* 0x000000040000795c */ /* 0x000fe20000300000 */
.L_x_300:
[----:B------:R-:W-:Y:S05]  /*a990*/  @P0 BRA `(.L_x_301) ;  /* 0x0000000000040947 */ /* 0x000fea0003800000 */
[----:B------:R-:W-:Y:S01]  /*a9a0*/  BPT.TRAP 0x1 ;  /* 0x000000040000795c */ /* 0x000fe20000300000 */
.L_x_301:
[----:B------:R-:W-:Y:S01]  /*a9b0*/  IMAD.SHL.U32 R12, R4, 0x2000, RZ ;  /* 0x00002000040c7824 */ /* 0x000fe200078e00ff */
[----:B------:R-:W-:Y:S01]  /*a9c0*/  R2UR UR9, R14 ;  /* 0x000000000e0972ca */ /* 0x000fe200000e0000 */
[----:B------:R-:W-:Y:S01]  /*a9d0*/  VIADD R20, R20, 0xffffffff ;  /* 0xffffffff14147836 */ /* 0x000fe20000000000 */
[----:B------:R-:W-:Y:S01]  /*a9e0*/  R2UR UR11, R19 ;  /* 0x00000000130b72ca */ /* 0x000fe200000e0000 */
[----:B------:R-:W-:Y:S01]  /*a9f0*/  UIADD3 UR4, UP0, UR20, 0xf0, URZ ;  /* 0x000000f014047890 */ /* 0x000fe2000ff1e03f */
[----:B------:R-:W-:Y:S01]  /*aa00*/  LOP3.LUT R5, R12, 0x1000, R9, 0xf8, !PT ;  /* 0x000010000c057812 */ /* 0x000fe200078ef809 */
[----:B------:R-:W-:Y:S01]  /*aa10*/  UIADD3 UR22, UP1, UR20, 0x1f0, URZ ;  /* 0x000001f014167890 */ /* 0x000fe2000ff3e03f */
[----:B------:R-:W-:Y:S01]  /*aa20*/  IADD3 R12, R13, 0x180, R12 ;  /* 0x000001800d0c7810 */ /* 0x000fe20007ffe00c */
[----:B------:R-:W-:Y:S01]  /*aa30*/  UIADD3.X UR5, URZ, UR21, URZ, UP0, !UPT ;  /* 0x000000153f057290 */ /* 0x000fe200087fe43f */
[----:B------:R-:W-:Y:S01]  /*aa40*/  R2UR UR10, R15 ;  /* 0x000000000f0a72ca */ /* 0x000fe200000e0000 */
[----:B------:R-:W-:Y:S01]  /*aa50*/  IMAD R5, R5, 0x4, R13 ;  /* 0x0000000405057824 */ /* 0x000fe200078e020d */
[----:B------:R-:W-:Y:S01]  /*aa60*/  R2UR UR13, R12 ;  /* 0x000000000c0d72ca */ /* 0x000fe200000e0000 */
[----:B------:R-:W-:Y:S01]  /*aa70*/  VIADD R4, R4, 0x1 ;  /* 0x0000000104047836 */ /* 0x000fe20000000000 */
[----:B------:R-:W-:Y:S01]  /*aa80*/  R2UR UR12, R2 ;  /* 0x00000000020c72ca */ /* 0x000fe200000e0000 */
[----:B------:R-:W-:Y:S01]  /*aa90*/  UIADD3.X UR23, URZ, UR21, URZ, UP1, !UPT ;  /* 0x000000153f177290 */ /* 0x000fe20008ffe43f */
[----:B------:R-:W-:Y:S01]  /*aaa0*/  R2UR UR8, R5 ;  /* 0x00000000050872ca */ /* 0x000fe200000e0000 */
[----:B------:R-:W-:Y:S01]  /*aab0*/  UMOV UR6, 0x0 ;  /* 0x0000000000067882 */ /* 0x000fe20000000000 */
[----:B------:R-:W-:Y:S01]  /*aac0*/  R2UR UR18, R22 ;  /* 0x00000000161272ca */ /* 0x000fe200000e0000 */
[----:B------:R-:W-:Y:S01]  /*aad0*/  UMOV UR7, 0x10000000 ;  /* 0x1000000000077882 */ /* 0x000fe20000000000 */
[----:B------:R-:W-:Y:S01]  /*aae0*/  ISETP.GT.AND P3, PT, R20, 0x1, PT ;  /* 0x000000011400780c */ /* 0x000fe20003f64270 */
[----:B------:R-:W-:Y:S01]  /*aaf0*/  UMOV UR24, 0x30000 ;  /* 0x0003000000187882 */ /* 0x000fe20000000000 */
[----:B------:R-:W-:Y:S01]  /*ab00*/  ISETP.NE.AND P1, PT, R4, 0x5, PT ;  /* 0x000000050400780c */ /* 0x000fe20003f25270 */
[----:B------:R-:W-:-:S03]  /*ab10*/  VIADD R15, R15, 0x20 ;  /* 0x000000200f0f7836 */ /* 0x000fc60000000000 */
[----:B------:R-:W-:Y:S02]  /*ab20*/  SEL R12, RZ, 0x1, P1 ;  /* 0x00000001ff0c7807 */ /* 0x000fe40000800000 */
[----:B------:R-:W-:Y:S01]  /*ab30*/  SEL R4, R4, RZ, P1 ;  /* 0x000000ff04047207 */ /* 0x000fe20000800000 */
[----:B------:R-:W-:Y:S01]  /*ab40*/  UIADD3 UR14, UR8, 0xa180, URZ ;  /* 0x0000a180080e7890 */ /* 0x000fe2000fffe03f */
[----:B------:R-:W-:Y:S02]  /*ab50*/  LOP3.LUT R3, R3, R12, RZ, 0x3c, !PT ;  /* 0x0000000c03037212 */ /* 0x000fe400078e3cff */
[----:B------:R-:W-:Y:S02]  /*ab60*/  UMOV UR8, UR13 ;  /* 0x0000000d00087c82 */ /* 0x000fe40008000000 */
[----:B------:R0:W-:Y:S02]  /*ab70*/  UTMALDG.3D [UR8], [UR4], desc[UR6] ;  /* 0x00000608040075b4 */ /* 0x0001e40008011000 */
[----:B0-----:R-:W-:Y:S01]  /*ab80*/  UMOV UR8, UR14 ;  /* 0x0000000e00087c82 */ /* 0x001fe20008000000 */
[----:B------:R-:W-:-:S02]  /*ab90*/  UMOV UR11, UR18 ;  /* 0x00000012000b7c82 */ /* 0x000fc40008000000 */
[----:B------:R0:W-:Y:S02]  /*aba0*/  UTMALDG.3D.MULTICAST [UR8], [UR22], UR24, desc[UR6] ;  /* 0x00000608160073b4 */ /* 0x0001e40008011818 */
[----:B0-----:R-:W-:Y:S05]  /*abb0*/  @P3 BRA `(.L_x_302) ;  /* 0xfffffffc00403947 */ /* 0x001fea000383ffff */
.L_x_298:
[----:B------:R-:W-:Y:S05]  /*abc0*/  BSYNC B1 ;  /* 0x0000000000017941 */ /* 0x000fea0003800000 */
.L_x_297:
[----:B------:R-:W2:Y:S01]  /*abd0*/  LDL.64 R12, [R1] ;  /* 0x00000000010c7983 */ /* 0x000ea20000100a00 */
[----:B------:R-:W-:Y:S01]  /*abe0*/  LOP3.LUT P4, RZ, R8, 0xff, RZ, 0xc0, !PT ;  /* 0x000000ff08ff7812 */ /* 0x000fe2000788c0ff */
[----:B------:R-:W-:Y:S01]  /*abf0*/  VIADD R4, R7, UR40 ;  /* 0x0000002807047c36 */ /* 0x000fe20008000000 */
[----:B------:R-:W-:Y:S01]  /*ac00*/  ULDC.64 UR4, c[0x0][0x650] ;  /* 0x0001940000047ab9 */ /* 0x000fe20000000a00 */
[----:B------:R-:W-:Y:S01]  /*ac10*/  IMAD.U32 R7, RZ, RZ, UR40 ;  /* 0x00000028ff077e24 */ /* 0x000fe2000f8e00ff */
[----:B------:R-:W-:Y:S01]  /*ac20*/  UISETP.GE.U32.AND UP0, UPT, UR40, 0x5, UPT ;  /* 0x000000052800788c */ /* 0x000fe2000bf06070 */
[----:B------:R-:W-:Y:S01]  /*ac30*/  BSSY B1, `(.L_x_303) ;  /* 0x0000070000017945 */ /* 0x000fe20003800000 */
[----:B------:R-:W-:Y:S01]  /*ac40*/  ISETP.GT.U32.AND P1, PT, R4, 0x4, PT ;  /* 0x000000040400780c */ /* 0x000fe20003f24070 */
[----:B------:R-:W-:Y:S01]  /*ac50*/  IMAD.MOV.U32 R19, RZ, RZ, -0x1 ;  /* 0xffffffffff137424 */ /* 0x000fe200078e00ff */
[----:B------:R-:W-:Y:S01]  /*ac60*/  PRMT R8, RZ, 0x7610, R8 ;  /* 0x00007610ff087816 */ /* 0x000fe20000000008 */
[----:B------:R-:W-:Y:S01]  /*ac70*/  IMAD.MOV.U32 R22, RZ, RZ, -0x1 ;  /* 0xffffffffff167424 */ /* 0x000fe200078e00ff */
[----:B------:R-:W-:-:S02]  /*ac80*/  ISETP.LT.U32.AND P1, PT, R7, 0x5, P1 ;  /* 0x000000050700780c */ /* 0x000fc40000f21070 */
[----:B------:R-:W-:Y:S01]  /*ac90*/  PLOP3.LUT P3, PT, PT, PT, UP0, 0x80, 0x0 ;  /* 0x000000000000781c */ /* 0x000fe20003f6f008 */
[----:B------:R-:W0:Y:S01]  /*aca0*/  @P4 S2R R3, SR_CgaCtaId ;  /* 0x0000000000034919 */ /* 0x000e220000008800 */
[----:B------:R-:W-:-:S04]  /*acb0*/  @P4 MOV R2, 0x400 ;  /* 0x0000040000024802 */ /* 0x000fc80000000f00 */
[----:B0-----:R-:W-:Y:S01]  /*acc0*/  @P4 LEA R5, R3, R2, 0x18 ;  /* 0x0000000203054211 */ /* 0x001fe200078ec0ff */
[----:B------:R-:W-:-:S03]  /*acd0*/  IMAD.WIDE.U32 R2, R4, -0x33333333, RZ ;  /* 0xcccccccd04027825 */ /* 0x000fc600078e00ff */
[----:B------:R0:W-:Y:S01]  /*ace0*/  @P4 SYNCS.ARRIVE.TRANS64.A1T0 RZ, [R5+URZ+0x88], RZ ;  /* 0x000088ff05ff49a7 */ /* 0x0001e2000810003f */
[----:B------:R-:W-:Y:S01]  /*acf0*/  IMAD.MOV.U32 R2, RZ, RZ, -0x1 ;  /* 0xffffffffff027424 */ /* 0x000fe200078e00ff */
[----:B0-----:R-:W-:Y:S02]  /*ad00*/  SHF.R.U32.HI R5, RZ, 0x2, R3 ;  /* 0x00000002ff057819 */ /* 0x001fe40000011603 */
[----:B------:R-:W-:-:S03]  /*ad10*/  SEL R3, RZ, 0x1, !P1 ;  /* 0x00000001ff037807 */ /* 0x000fc60004800000 */
[----:B------:R-:W-:Y:S01]  /*ad20*/  IMAD R7, R5, -0x5, R4 ;  /* 0xfffffffb05077824 */ /* 0x000fe200078e0204 */
[----:B------:R-:W-:Y:S02]  /*ad30*/  LOP3.LUT R0, R0, R3, RZ, 0x3c, !PT ;  /* 0x0000000300007212 */ /* 0x000fe400078e3cff */
[----:B------:R-:W-:Y:S02]  /*ad40*/  PRMT R3, RZ, 0x7610, R3 ;  /* 0x00007610ff037816 */ /* 0x000fe40000000003 */
[----:B------:R-:W-:Y:S02]  /*ad50*/  @P3 LOP3.LUT R0, R0, 0x1, R5, 0x78, !PT ;  /* 0x0000000100003812 */ /* 0x000fe400078e7805 */
[----:B--2---:R-:W-:-:S04]  /*ad60*/  IADD3 R18, P4, R18, R12, RZ ;  /* 0x0000000c12127210 */ /* 0x004fc80007f9e0ff */
[----:B------:R-:W-:Y:S01]  /*ad70*/  ISETP.GE.U32.AND P1, PT, R18, UR4, PT ;  /* 0x0000000412007c0c */ /* 0x000fe2000bf26070 */
[----:B------:R-:W-:-:S05]  /*ad80*/  IMAD.X R17, R17, 0x1, R23, P4 ;  /* 0x0000000111117824 */ /* 0x000fca00020e0617 */
[----:B------:R-:W-:-:S13]  /*ad90*/  ISETP.GE.U32.AND.EX P1, PT, R17, UR5, PT, P1 ;  /* 0x0000000511007c0c */ /* 0x000fda000bf26110 */
[----:B------:R-:W-:Y:S05]  /*ada0*/  @P1 BRA `(.L_x_304) ;  /* 0x0000000400601947 */ /* 0x000fea0003800000 */
[----:B------:R-:W0:Y:S01]  /*adb0*/  S2R R12, SR_CTAID.X ;  /* 0x00000000000c7919 */ /* 0x000e220000002500 */
[----:B------:R-:W-:Y:S01]  /*adc0*/  ULDC.64 UR4, c[0x0][0x628] ;  /* 0x00018a0000047ab9 */ /* 0x000fe20000000a00 */
[----:B------:R-:W-:Y:S01]  /*add0*/  ULDC UR7, c[0x0][0x630] ;  /* 0x00018c0000077ab9 */ /* 0x000fe20000000800 */
[----:B------:R-:W-:Y:S01]  /*ade0*/  ISETP.NE.U32.AND P1, PT, RZ, UR4, PT ;  /* 0x00000004ff007c0c */ /* 0x000fe2000bf25070 */
[----:B------:R-:W1:Y:S01]  /*adf0*/  S2R R13, SR_CTAID.Y ;  /* 0x00000000000d7919 */ /* 0x000e620000002600 */
[----:B------:R-:W-:Y:S01]  /*ae00*/  ULDC UR8, c[0x0][0x150] ;  /* 0x0000540000087ab9 */ /* 0x000fe20000000800 */
[----:B------:R-:W-:Y:S01]  /*ae10*/  IMAD.MOV.U32 R2, RZ, RZ, R18 ;  /* 0x000000ffff027224 */ /* 0x000fe200078e0012 */
[----:B------:R-:W-:Y:S01]  /*ae20*/  ISETP.NE.AND.EX P1, PT, RZ, UR5, PT, P1 ;  /* 0x00000005ff007c0c */ /* 0x000fe2000bf25310 */
[----:B------:R-:W-:Y:S01]  /*ae30*/  IMAD.MOV.U32 R3, RZ, RZ, R17 ;  /* 0x000000ffff037224 */ /* 0x000fe200078e0011 */
[----:B0-----:R-:W-:-:S11]  /*ae40*/  I2FP.F32.U32 R14, R12 ;  /* 0x0000000c000e7245 */ /* 0x001fd60000201000 */
[----:B------:R-:W-:Y:S05]  /*ae50*/  @!P1 BRA `(.L_x_305) ;  /* 0x0000000000289947 */ /* 0x000fea0003800000 */
[----:B------:R-:W-:Y:S02]  /*ae60*/  ULDC UR6, c[0x0][0x634] ;  /* 0x00018d0000067ab9 */ /* 0x000fe40000000800 */
[----:B------:R-:W-:-:S05]  /*ae70*/  IADD3 R3, P1, R18, UR6, RZ ;  /* 0x0000000612037c10 */ /* 0x000fca000ff3e0ff */
[----:B------:R-:W-:-:S04]  /*ae80*/  IMAD.X R11, RZ, RZ, R17, P1 ;  /* 0x000000ffff0b7224 */ /* 0x000fc800008e0611 */
[----:B------:R-:W-:-:S04]  /*ae90*/  IMAD.WIDE.U32 R4, R11, UR4, RZ ;  /* 0x000000040b047c25 */ /* 0x000fc8000f8e00ff */
[----:B------:R-:W-:-:S04]  /*aea0*/  IMAD.WIDE.U32 R4, P1, R3, UR5, R4 ;  /* 0x0000000503047c25 */ /* 0x000fc8000f820004 */
[----:B------:R-:W-:-:S04]  /*aeb0*/  IMAD.WIDE.U32 R2, R3, UR4, RZ ;  /* 0x0000000403027c25 */ /* 0x000fc8000f8e00ff */
[----:B------:R-:W-:Y:S01]  /*aec0*/  IMAD.MOV.U32 R2, RZ, RZ, R5 ;  /* 0x000000ffff027224 */ /* 0x000fe200078e0005 */
[----:B------:R-:W-:Y:S01]  /*aed0*/  IADD3 RZ, P3, R3, R4, RZ ;  /* 0x0000000403ff7210 */ /* 0x000fe20007f7e0ff */
[----:B------:R-:W-:-:S04]  /*aee0*/  IMAD.X R3, RZ, RZ, RZ, P1 ;  /* 0x000000ffff037224 */ /* 0x000fc800008e06ff */
[----:B------:R-:W-:-:S08]  /*aef0*/  IMAD.WIDE.U32.X R2, R11, UR5, R2, P3 ;  /* 0x000000050b027c25 */ /* 0x000fd000098e0402 */
.L_x_305:
[----:B------:R-:W0:Y:S01]  /*af00*/  LDC R21, c[0x0][0x65c] ;  /* 0x00019700ff157b82 */ /* 0x000e220000000800 */
[--C-:B------:R-:W-:Y:S01]  /*af10*/  SHF.R.U64 R11, R2, UR7, R3.reuse ;  /* 0x00000007020b7c19 */ /* 0x100fe20008001203 */
[----:B------:R-:W-:Y:S01]  /*af20*/  FMUL R14, R14, UR8 ;  /* 0x000000080e0e7c20 */ /* 0x000fe20008400000 */
[----:B------:R-:W-:Y:S01]  /*af30*/  SHF.R.U32.HI R2, RZ, UR7, R3 ;  /* 0x00000007ff027c19 */ /* 0x000fe20008011603 */
[----:B------:R-:W-:Y:S01]  /*af40*/  ULDC UR6, c[0x0][0x154] ;  /* 0x0000550000067ab9 */ /* 0x000fe20000000800 */
[----:B------:R-:W-:Y:S01]  /*af50*/  IADD3 R15, P1, RZ, -R11, RZ ;  /* 0x8000000bff0f7210 */ /* 0x000fe20007f3e0ff */
[----:B------:R-:W-:Y:S01]  /*af60*/  ULDC.64 UR4, c[0x0][0x620] ;  /* 0x0001880000047ab9 */ /* 0x000fe20000000a00 */
[----:B-1----:R-:W-:Y:S01]  /*af70*/  I2FP.F32.U32 R3, R13 ;  /* 0x0000000d00037245 */ /* 0x002fe20000201000 */
[----:B------:R-:W1:Y:S01]  /*af80*/  LDC R19, c[0x0][0x144] ;  /* 0x00005100ff137b82 */ /* 0x000e620000000800 */
[----:B------:R-:W2:Y:S01]  /*af90*/  F2I.U32.TRUNC.NTZ R14, R14 ;  /* 0x0000000e000e7305 */ /* 0x000ea2000020f000 */
[----:B------:R-:W-:-:S02]  /*afa0*/  IMAD.X R2, RZ, RZ, ~R2, P1 ;  /* 0x000000ffff027224 */ /* 0x000fc400008e0e02 */
[----:B------:R-:W-:Y:S01]  /*afb0*/  FMUL R4, R3, UR6 ;  /* 0x0000000603047c20 */ /* 0x000fe20008400000 */
[----:B------:R-:W-:Y:S01]  /*afc0*/  IMAD.MOV.U32 R3, RZ, RZ, R17 ;  /* 0x000000ffff037224 */ /* 0x000fe200078e0011 */
[----:B------:R-:W-:Y:S01]  /*afd0*/  ULDC.64 UR6, c[0x0][0x640] ;  /* 0x0001900000067ab9 */ /* 0x000fe20000000a00 */
[----:B------:R-:W-:Y:S01]  /*afe0*/  IMAD R2, R2, UR4, RZ ;  /* 0x0000000402027c24 */ /* 0x000fe2000f8e02ff */
[----:B------:R-:W3:Y:S01]  /*aff0*/  LDC R20, c[0x0][0x148] ;  /* 0x00005200ff147b82 */ /* 0x000ee20000000800 */
[----:B------:R-:W-:Y:S01]  /*b000*/  ISETP.NE.U32.AND P1, PT, RZ, UR6, PT ;  /* 0x00000006ff007c0c */ /* 0x000fe2000bf25070 */
[----:B------:R-:W4:Y:S01]  /*b010*/  F2I.U32.TRUNC.NTZ R4, R4 ;  /* 0x0000000400047305 */ /* 0x000f22000020f000 */
[----:B------:R-:W-:Y:S02]  /*b020*/  IMAD R5, R15, UR5, R2 ;  /* 0x000000050f057c24 */ /* 0x000fe4000f8e0202 */
[----:B------:R-:W-:Y:S01]  /*b030*/  IMAD.MOV.U32 R2, RZ, RZ, R18 ;  /* 0x000000ffff027224 */ /* 0x000fe200078e0012 */
[----:B------:R-:W-:-:S02]  /*b040*/  ISETP.NE.AND.EX P1, PT, RZ, UR7, PT, P1 ;  /* 0x00000007ff007c0c */ /* 0x000fc4000bf25310 */
[----:B0-----:R-:W-:Y:S01]  /*b050*/  ISETP.NE.AND P4, PT, R21, 0x1, PT ;  /* 0x000000011500780c */ /* 0x001fe20003f85270 */
[----:B------:R-:W-:Y:S01]  /*b060*/  IMAD.WIDE.U32 R2, R15, UR4, R2 ;  /* 0x000000040f027c25 */ /* 0x000fe2000f8e0002 */
[----:B------:R-:W-:-:S03]  /*b070*/  ULDC UR4, c[0x0][0x618] ;  /* 0x0001860000047ab9 */ /* 0x000fc60000000800 */
[----:B--2---:R-:W-:Y:S02]  /*b080*/  IMAD.MOV R14, RZ, RZ, -R14 ;  /* 0x000000ffff0e7224 */ /* 0x004fe400078e0a0e */
[----:B------:R-:W-:Y:S02]  /*b090*/  IMAD.IADD R3, R3, 0x1, R5 ;  /* 0x0000000103037824 */ /* 0x000fe400078e0205 */
[----:B-1----:R-:W-:-:S03]  /*b0a0*/  IMAD R12, R19, R14, R12 ;  /* 0x0000000e130c7224 */ /* 0x002fc600078e020c */
[--C-:B------:R-:W-:Y:S01]  /*b0b0*/  SHF.R.U64 R14, R2, UR4, R3.reuse ;  /* 0x00000004020e7c19 */ /* 0x100fe20008001203 */
[----:B----4-:R-:W-:Y:S01]  /*b0c0*/  IMAD.MOV R2, RZ, RZ, -R4 ;  /* 0x000000ffff027224 */ /* 0x010fe200078e0a04 */
[----:B------:R-:W-:Y:S01]  /*b0d0*/  SHF.R.U32.HI R3, RZ, UR4, R3 ;  /* 0x00000004ff037c19 */ /* 0x000fe20008011603 */
[----:B------:R-:W-:Y:S02]  /*b0e0*/  ULDC UR4, c[0x0][0x608] ;  /* 0x0001820000047ab9 */ /* 0x000fe40000000800 */
[----:B---3--:R-:W-:Y:S01]  /*b0f0*/  @P4 IMAD R12, R20, R2, R13 ;  /* 0x00000002140c4224 */ /* 0x008fe200078e020d */
[--C-:B------:R-:W-:Y:S02]  /*b100*/  SHF.R.U64 R19, R14, UR4, R3.reuse ;  /* 0x000000040e137c19 */ /* 0x100fe40008001203 */
[----:B------:R-:W-:Y:S01]  /*b110*/  SHF.R.U32.HI R2, RZ, UR4, R3 ;  /* 0x00000004ff027c19 */ /* 0x000fe20008011603 */
[----:B------:R-:W-:-:S03]  /*b120*/  ULDC UR4, c[0x0][0x658] ;  /* 0x0001960000047ab9 */ /* 0x000fc60000000800 */
[--C-:B------:R-:W-:Y:S02]  /*b130*/  SHF.R.U64 R13, R19, UR4, R2.reuse ;  /* 0x00000004130d7c19 */ /* 0x100fe40008001202 */
[----:B------:R-:W-:-:S03]  /*b140*/  SHF.R.U32.HI R2, RZ, UR4, R2 ;  /* 0x00000004ff027c19 */ /* 0x000fc60008011602 */
[----:B------:R-:W-:Y:S02]  /*b150*/  IMAD.MOV.U32 R4, RZ, RZ, R13 ;  /* 0x000000ffff047224 */ /* 0x000fe400078e000d */
[----:B------:R-:W-:Y:S01]  /*b160*/  IMAD.MOV.U32 R3, RZ, RZ, R2 ;  /* 0x000000ffff037224 */ /* 0x000fe200078e0002 */
[----:B------:R-:W-:Y:S06]  /*b170*/  @!P1 BRA `(.L_x_306) ;  /* 0x00000000002c9947 */ /* 0x000fec0003800000 */
        /* <DEDUP_REMOVED lines=9> */
[----:B------:R-:W-:-:S04]  /*b210*/  IMAD.WIDE.U32.X R2, R15, UR7, R2, P3 ;  /* 0x000000070f027c25 */ /* 0x000fc800098e0402 */
[----:B------:R-:W-:-:S07]  /*b220*/  IMAD.MOV.U32 R4, RZ, RZ, R2 ;  /* 0x000000ffff047224 */ /* 0x000fce00078e0002 */
.L_x_306:
[----:B------:R-:W-:Y:S01]  /*b230*/  ULDC UR4, c[0x0][0x648] ;  /* 0x0001920000047ab9 */ /* 0x000fe20000000800 */
[----:B------:R-:W-:Y:S01]  /*b240*/  LOP3.LUT R2, R19, UR16, RZ, 0xc0, !PT ;  /* 0x0000001013027c12 */ /* 0x000fe2000f8ec0ff */
[----:B------:R-:W-:Y:S01]  /*b250*/  ULDC UR5, c[0x0][0x610] ;  /* 0x0001840000057ab9 */ /* 0x000fe20000000800 */
[----:B------:R-:W-:Y:S01]  /*b260*/  SHF.R.U64 R3, R4, UR4, R3 ;  /* 0x0000000404037c19 */ /* 0x000fe20008001203 */
[----:B------:R-:W-:Y:S01]  /*b270*/  ULDC UR4, c[0x0][0x638] ;  /* 0x00018e0000047ab9 */ /* 0x000fe20000000800 */
[----:B------:R-:W-:-:S03]  /*b280*/  LOP3.LUT R14, R14, UR15, RZ, 0xc0, !PT ;  /* 0x0000000f0e0e7c12 */ /* 0x000fc6000f8ec0ff */
[----:B------:R-:W-:Y:S02]  /*b290*/  IMAD.MOV R4, RZ, RZ, -R3 ;  /* 0x000000ffff047224 */ /* 0x000fe400078e0a03 */
[----:B------:R-:W-:Y:S02]  /*b2a0*/  IMAD R3, R3, UR17, R2 ;  /* 0x0000001103037c24 */ /* 0x000fe4000f8e0202 */
[----:B------:R-:W-:Y:S01]  /*b2b0*/  IMAD R13, R4, UR4, R13 ;  /* 0x00000004040d7c24 */ /* 0x000fe2000f8e020d */
[----:B------:R-:W-:Y:S01]  /*b2c0*/  ULDC UR4, c[0x0][0x600] ;  /* 0x0001800000047ab9 */ /* 0x000fe20000000800 */
[----:B------:R-:W-:Y:S02]  /*b2d0*/  IMAD R12, R3, UR5, R12 ;  /* 0x00000005030c7c24 */ /* 0x000fe4000f8e020c */
[----:B------:R-:W-:Y:S02]  /*b2e0*/  IMAD R13, R13, UR4, R14 ;  /* 0x000000040d0d7c24 */ /* 0x000fe4000f8e020e */
[----:B------:R-:W-:-:S02]  /*b2f0*/  IMAD.MOV.U32 R3, RZ, RZ, 0x1 ;  /* 0x00000001ff037424 */ /* 0x000fc400078e00ff */
[----:B------:R-:W-:Y:S01]  /*b300*/  IMAD.MOV.U32 R2, RZ, RZ, R11 ;  /* 0x000000ffff027224 */ /* 0x000fe200078e000b */
[----:B------:R-:W-:Y:S02]  /*b310*/  SEL R22, R13, R12, !P4 ;  /* 0x0000000c0d167207 */ /* 0x000fe40006000000 */
[----:B------:R-:W-:-:S07]  /*b320*/  SEL R19, R12, R13, !P4 ;  /* 0x0000000d0c137207 */ /* 0x000fce0006000000 */
.L_x_304:
[----:B------:R-:W-:Y:S05]  /*b330*/  BSYNC B1 ;  /* 0x0000000000017941 */ /* 0x000fea0003800000 */
.L_x_303:
[----:B------:R-:W-:-:S13]  /*b340*/  LOP3.LUT P1, RZ, R3, 0xff, RZ, 0xc0, !PT ;  /* 0x000000ff03ff7812 */ /* 0x000fda000782c0ff */
[----:B------:R-:W-:Y:S05]  /*b350*/  @P1 BRA `(.L_x_307) ;  /* 0xfffffff400241947 */ /* 0x000fea000383ffff */
[----:B------:R-:W-:Y:S05]  /*b360*/  BSYNC B0 ;  /* 0x0000000000007941 */ /* 0x000fea0003800000 */
.L_x_295:
[----:B------:R-:W-:-:S03]  /*b370*/  UMOV UR4, 0xffffffff ;  /* 0xffffffff00047882 */ /* 0x000fc60000000000 */
[----:B------:R-:W-:Y:S05]  /*b380*/  BRA.DIV UR4, `(.L_x_308) ;  /* 0x0000000604647947 */ /* 0x000fea000b800000 */
[----:B------:R-:W-:-:S13]  /*b390*/  ELECT P6, URZ, PT ;  /* 0x00000000003f782f */ /* 0x000fda00038c0000 */
.L_x_325:
[----:B------:R-:W-:Y:S04]  /*b3a0*/  BSSY B0, `(.L_x_309) ;  /* 0x0000034000007945 */ /* 0x000fe80003800000 */
[----:B------:R-:W-:Y:S05]  /*b3b0*/  @!P6 BRA `(.L_x_310) ;  /* 0x0000000000c8e947 */ /* 0x000fea0003800000 */
[----:B------:R-:W-:-:S04]  /*b3c0*/  LOP3.LUT R16, R16, 0x2, RZ, 0xfc, !PT ;  /* 0x0000000210107812 */ /* 0x000fc800078efcff */
[----:B------:R-:W-:-:S13]  /*b3d0*/  ISETP.NE.AND P0, PT, R16, 0x3, PT ;  /* 0x000000031000780c */ /* 0x000fda0003f05270 */
[----:B------:R-:W-:Y:S05]  /*b3e0*/  @!P0 BRA `(.L_x_311) ;  /* 0x0000000000048947 */ /* 0x000fea0003800000 */
[----:B------:R-:W-:Y:S01]  /*b3f0*/  BPT.TRAP 0x1 ;  /* 0x000000040000795c */ /* 0x000fe20000300000 */
.L_x_311:
[----:B------:R-:W0:Y:S01]  /*b400*/  S2R R3, SR_CgaCtaId ;  /* 0x0000000000037919 */ /* 0x000e220000008800 */
[----:B------:R-:W-:Y:S02]  /*b410*/  MOV R2, 0x400 ;  /* 0x0000040000027802 */ /* 0x000fe40000000f00 */
[----:B------:R-:W-:Y:S02]  /*b420*/  SHF.L.U32 R4, R0, 0x1f, RZ ;  /* 0x0000001f00047819 */ /* 0x000fe400000006ff */
[----:B0-----:R-:W-:-:S05]  /*b430*/  LEA R2, R3, R2, 0x18 ;  /* 0x0000000203027211 */ /* 0x001fca00078ec0ff */
[----:B------:R-:W-:-:S04]  /*b440*/  VIADD R2, R2, 0x28 ;  /* 0x0000002802027836 */ /* 0x000fc80000000000 */
[C---:B------:R-:W-:Y:S02]  /*b450*/  IMAD R9, R7.reuse, 0x8, R2 ;  /* 0x0000000807097824 */ /* 0x040fe400078e0202 */
[----:B------:R-:W-:Y:S02]  /*b460*/  VIADD R7, R7, 0x1 ;  /* 0x0000000107077836 */ /* 0x000fe40000000000 */
[----:B------:R-:W0:Y:S03]  /*b470*/  SYNCS.PHASECHK.TRANS64.TRYWAIT P0, [R9+URZ], R4 ;  /* 0x00000004090075a7 */ /* 0x000e26000800017f */
[----:B------:R-:W-:-:S04]  /*b480*/  ISETP.NE.AND P1, PT, R7, 0x5, PT ;  /* 0x000000050700780c */ /* 0x000fc80003f25270 */
[----:B------:R-:W-:Y:S02]  /*b490*/  SEL R3, RZ, 0x1, P1 ;  /* 0x00000001ff037807 */ /* 0x000fe40000800000 */
[----:B------:R-:W-:Y:S02]  /*b4a0*/  SEL R7, R7, RZ, P1 ;  /* 0x000000ff07077207 */ /* 0x000fe40000800000 */
[----:B------:R-:W-:-:S03]  /*b4b0*/  LOP3.LUT R6, R0, R3, RZ, 0x3c, !PT ;  /* 0x0000000300067212 */ /* 0x000fc600078e3cff */
[----:B------:R-:W-:Y:S01]  /*b4c0*/  IMAD R8, R7, 0x8, R2 ;  /* 0x0000000807087824 */ /* 0x000fe200078e0202 */
[----:B------:R-:W-:Y:S01]  /*b4d0*/  SHF.L.U32 R5, R6, 0x1f, RZ ;  /* 0x0000001f06057819 */ /* 0x000fe200000006ff */
[----:B0-----:R-:W-:Y:S06]  /*b4e0*/  @!P0 BRA `(.L_x_312) ;  /* 0x00000004002c8947 */ /* 0x001fec0003800000 */
.L_x_326:
[----:B------:R-:W1:Y:S01]  /*b4f0*/  SYNCS.PHASECHK.TRANS64.TRYWAIT P0, [R8+URZ], R5 ;  /* 0x00000005080075a7 */ /* 0x000e62000800017f */
[----:B------:R-:W-:-:S05]  /*b500*/  VIADD R0, R7, 0x1 ;  /* 0x0000000107007836 */ /* 0x000fca0000000000 */
[----:B------:R-:W-:-:S04]  /*b510*/  ISETP.NE.AND P1, PT, R0, 0x5, PT ;  /* 0x000000050000780c */ /* 0x000fc80003f25270 */
[----:B------:R-:W-:Y:S02]  /*b520*/  SEL R3, RZ, 0x1, P1 ;  /* 0x00000001ff037807 */ /* 0x000fe40000800000 */
[----:B------:R-:W-:Y:S02]  /*b530*/  SEL R7, R0, RZ, P1 ;  /* 0x000000ff00077207 */ /* 0x000fe40000800000 */
[----:B------:R-:W-:-:S03]  /*b540*/  LOP3.LUT R6, R6, R3, RZ, 0x3c, !PT ;  /* 0x0000000306067212 */ /* 0x000fc600078e3cff */
[----:B0-----:R-:W-:Y:S01]  /*b550*/  IMAD R9, R7, 0x8, R2 ;  /* 0x0000000807097824 */ /* 0x001fe200078e0202 */
[----:B------:R-:W-:Y:S01]  /*b560*/  SHF.L.U32 R4, R6, 0x1f, RZ ;  /* 0x0000001f06047819 */ /* 0x000fe200000006ff */
[----:B-1----:R-:W-:Y:S06]  /*b570*/  @!P0 BRA `(.L_x_313) ;  /* 0x00000004001c8947 */ /* 0x002fec0003800000 */
.L_x_327:
[----:B------:R-:W1:Y:S01]  /*b580*/  SYNCS.PHASECHK.TRANS64.TRYWAIT P0, [R9+URZ], R4 ;  /* 0x00000004090075a7 */ /* 0x000e62000800017f */
[----:B------:R-:W-:-:S05]  /*b590*/  VIADD R0, R7, 0x1 ;  /* 0x0000000107007836 */ /* 0x000fca0000000000 */
[----:B------:R-:W-:-:S04]  /*b5a0*/  ISETP.NE.AND P1, PT, R0, 0x5, PT ;  /* 0x000000050000780c */ /* 0x000fc80003f25270 */
[----:B------:R-:W-:Y:S02]  /*b5b0*/  SEL R3, RZ, 0x1, P1 ;  /* 0x00000001ff037807 */ /* 0x000fe40000800000 */
[----:B------:R-:W-:Y:S02]  /*b5c0*/  SEL R7, R0, RZ, P1 ;  /* 0x000000ff00077207 */ /* 0x000fe40000800000 */
[----:B------:R-:W-:-:S03]  /*b5d0*/  LOP3.LUT R11, R6, R3, RZ, 0x3c, !PT ;  /* 0x00000003060b7212 */ /* 0x000fc600078e3cff */
[----:B------:R-:W-:Y:S01]  /*b5e0*/  IMAD R6, R7, 0x8, R2 ;  /* 0x0000000807067824 */ /* 0x000fe200078e0202 */
[----:B0-----:R-:W-:Y:S01]  /*b5f0*/  SHF.L.U32 R5, R11, 0x1f, RZ ;  /* 0x0000001f0b057819 */ /* 0x001fe200000006ff */
[----:B-1----:R-:W-:Y:S06]  /*b600*/  @!P0 BRA `(.L_x_314) ;  /* 0x00000004000c8947 */ /* 0x002fec0003800000 */
.L_x_328:
[----:B------:R-:W1:Y:S01]  /*b610*/  SYNCS.PHASECHK.TRANS64.TRYWAIT P0, [R6+URZ], R5 ;  /* 0x00000005060075a7 */ /* 0x000e62000800017f */
[----:B------:R-:W-:-:S05]  /*b620*/  VIADD R0, R7, 0x1 ;  /* 0x0000000107007836 */ /* 0x000fca0000000000 */
[----:B------:R-:W-:-:S04]  /*b630*/  ISETP.NE.AND P1, PT, R0, 0x5, PT ;  /* 0x000000050000780c */ /* 0x000fc80003f25270 */
[----:B0-----:R-:W-:Y:S02]  /*b640*/  SEL R4, RZ, 0x1, P1 ;  /* 0x00000001ff047807 */ /* 0x001fe40000800000 */
[----:B------:R-:W-:Y:S02]  /*b650*/  SEL R3, R0, RZ, P1 ;  /* 0x000000ff00037207 */ /* 0x000fe40000800000 */
[----:B------:R-:W-:Y:S01]  /*b660*/  LOP3.LUT R0, R11, R4, RZ, 0x3c, !PT ;  /* 0x000000040b007212 */ /* 0x000fe200078e3cff */
[----:B-1----:R-:W-:Y:S06]  /*b670*/  @!P0 BRA `(.L_x_315) ;  /* 0x0000000400048947 */ /* 0x002fec0003800000 */
.L_x_329:
[----:B------:R-:W-:Y:S01]  /*b680*/  IMAD R3, R3, 0x8, R2 ;  /* 0x0000000803037824 */ /* 0x000fe200078e0202 */
[----:B------:R-:W-:-:S07]  /*b690*/  SHF.L.U32 R0, R0, 0x1f, RZ ;  /* 0x0000001f00007819 */ /* 0x000fce00000006ff */
.L_x_316:
[----:B-1----:R1:W2:Y:S02]  /*b6a0*/  SYNCS.PHASECHK.TRANS64.TRYWAIT P0, [R3+URZ], R0 ;  /* 0x00000000030075a7 */ /* 0x0022a4000800017f */
[----:B--2---:R-:W-:Y:S05]  /*b6b0*/  @!P0 NANOSLEEP.SYNCS 0x989680 ;  /* 0x009896800000895d */ /* 0x004fea0003900000 */
[----:B------:R-:W2:Y:S02]  /*b6c0*/  @!P0 SYNCS.PHASECHK.TRANS64 P0, [R3+URZ], R0 ;  /* 0x00000000030085a7 */ /* 0x000ea4000800007f */
[----:B--2---:R-:W-:Y:S05]  /*b6d0*/  @!P0 BRA `(.L_x_316) ;  /* 0xfffffffc00f08947 */ /* 0x004fea000383ffff */
.L_x_310:
[----:B------:R-:W-:Y:S05]  /*b6e0*/  BSYNC B0 ;  /* 0x0000000000007941 */ /* 0x000fea0003800000 */
.L_x_309:
[----:B------:R-:W-:Y:S05]  /*b6f0*/  EXIT ;  /* 0x000000000000794d */ /* 0x000fea0003800000 */
.L_x_19:
[----:B-1----:R1:W2:Y:S02]  /*b700*/  SYNCS.PHASECHK.TRANS64.TRYWAIT P0, [R161+URZ], R0 ;  /* 0x00000000a10075a7 */ /* 0x0022a4000800017f */
[----:B--2---:R-:W-:Y:S05]  /*b710*/  @!P0 NANOSLEEP.SYNCS 0x989680 ;  /* 0x009896800000895d */ /* 0x004fea0003900000 */
[----:B------:R-:W2:Y:S02]  /*b720*/  @!P0 SYNCS.PHASECHK.TRANS64 P0, [R161+URZ], R0 ;  /* 0x00000000a10085a7 */ /* 0x000ea4000800007f */
[----:B--2---:R-:W-:Y:S05]  /*b730*/  @!P0 BRA `(.L_x_19) ;  /* 0xfffffffc00f08947 */ /* 0x004fea000383ffff */
[----:B------:R-:W-:Y:S05]  /*b740*/  BRA `(.L_x_317) ;  /* 0xffffff5c00ec7947 */ /* 0x000fea000383ffff */
.L_x_24:
[----:B--2---:R2:W3:Y:S02]  /*b750*/  SYNCS.PHASECHK.TRANS64.TRYWAIT P1, [R3+URZ], R0 ;  /* 0x00000000030075a7 */ /* 0x0044e4000802017f */
[----:B---3--:R-:W-:Y:S05]  /*b760*/  @!P1 NANOSLEEP.SYNCS 0x989680 ;  /* 0x009896800000995d */ /* 0x008fea0003900000 */
[----:B------:R-:W3:Y:S02]  /*b770*/  @!P1 SYNCS.PHASECHK.TRANS64 P1, [R3+URZ], R0 ;  /* 0x00000000030095a7 */ /* 0x000ee4000802007f */
[----:B---3--:R-:W-:Y:S05]  /*b780*/  @!P1 BRA `(.L_x_24) ;  /* 0xfffffffc00f09947 */ /* 0x008fea000383ffff */
[----:B------:R-:W-:Y:S05]  /*b790*/  BRA `(.L_x_23) ;  /* 0xffffff6000587947 */ /* 0x000fea000383ffff */
.L_x_29:
[----:B--2---:R-:W-:-:S04]  /*b7a0*/  IMAD.U32 R5, RZ, RZ, UR4 ;  /* 0x00000004ff057e24 */ /* 0x004fc8000f8e00ff */
[----:B------:R2:W3:Y:S03]  /*b7b0*/  SYNCS.PHASECHK.TRANS64.TRYWAIT P1, [R5+URZ], R4 ;  /* 0x00000004050075a7 */ /* 0x0004e6000802017f */
[----:B---3--:R-:W-:Y:S05]  /*b7c0*/  @!P1 NANOSLEEP.SYNCS 0x989680 ;  /* 0x009896800000995d */ /* 0x008fea0003900000 */
[----:B------:R-:W3:Y:S02]  /*b7d0*/  @!P1 SYNCS.PHASECHK.TRANS64 P1, [R5+URZ], R4 ;  /* 0x00000004050095a7 */ /* 0x000ee4000802007f */
[----:B---3--:R-:W-:Y:S05]  /*b7e0*/  @!P1 BRA `(.L_x_29) ;  /* 0xfffffffc00ec9947 */ /* 0x008fea000383ffff */
[----:B------:R-:W-:Y:S05]  /*b7f0*/  BRA `(.L_x_28) ;  /* 0xffffff6400347947 */ /* 0x000fea000383ffff */
.L_x_35:
[----:B-1----:R1:W2:Y:S02]  /*b800*/  SYNCS.PHASECHK.TRANS64.TRYWAIT P0, [R161+URZ+0x10], R0 ;  /* 0x00001000a10075a7 */ /* 0x0022a4000800017f */
[----:B--2---:R-:W-:Y:S05]  /*b810*/  @!P0 NANOSLEEP.SYNCS 0x989680 ;  /* 0x009896800000895d */ /* 0x004fea0003900000 */
[----:B------:R-:W2:Y:S02]  /*b820*/  @!P0 SYNCS.PHASECHK.TRANS64 P0, [R161+URZ+0x10], R0 ;  /* 0x00001000a10085a7 */ /* 0x000ea4000800007f */
[----:B--2---:R-:W-:Y:S05]  /*b830*/  @!P0 BRA `(.L_x_35) ;  /* 0xfffffffc00f08947 */ /* 0x004fea000383ffff */
[----:B------:R-:W-:Y:S05]  /*b840*/  BRA `(.L_x_318) ;  /* 0xffffff68008c7947 */ /* 0x000fea000383ffff */
.L_x_296:
[----:B------:R-:W-:Y:S01]  /*b850*/  BSSY B1, `(.L_x_319) ;  /* 0x0000006000017945 */ /* 0x000fe20003800000 */
[----:B------:R-:W-:-:S07]  /*b860*/  IMAD.MOV.U32 R15, RZ, RZ, -0x1 ;  /* 0xffffffffff0f7424 */ /* 0x000fce00078e00ff */
[----:B-----5:R-:W-:Y:S05]  /*b870*/  WARPSYNC.COLLECTIVE R15, `(.L_x_320) ;  /* 0x000000000f0c7348 */ /* 0x020fea0003c00000 */
[----:B------:R-:W-:Y:S02]  /*b880*/  ELECT P6, UR62, PT ;  /* 0x00000000003e782f */ /* 0x000fe400038c0000 */
[----:B------:R-:W-:Y:S01]  /*b890*/  MOV R14, UR62 ;  /* 0x0000003e000e7c02 */ /* 0x000fe20008000f00 */
[----:B-----5:R-:W-:Y:S10]  /*b8a0*/  ENDCOLLECTIVE ;  /* 0x000000000000791b */ /* 0x020ff40003800000 */
.L_x_320:
[----:B------:R-:W-:Y:S05]  /*b8b0*/  BSYNC B1 ;  /* 0x0000000000017941 */ /* 0x000fea0003800000 */
.L_x_319:
[----:B------:R-:W-:Y:S05]  /*b8c0*/  BRA `(.L_x_321) ;  /* 0xffffffec00d47947 */ /* 0x000fea000383ffff */
.L_x_299:
[----:B0-----:R0:W1:Y:S02]  /*b8d0*/  SYNCS.PHASECHK.TRANS64.TRYWAIT P1, [R14+URZ+0x28], R5 ;  /* 0x000028050e0075a7 */ /* 0x001064000802017f */
[----:B-1----:R-:W-:Y:S05]  /*b8e0*/  @!P1 NANOSLEEP.SYNCS 0x989680 ;  /* 0x009896800000995d */ /* 0x002fea0003900000 */
[----:B------:R-:W1:Y:S02]  /*b8f0*/  @!P1 SYNCS.PHASECHK.TRANS64 P1, [R14+URZ+0x28], R5 ;  /* 0x000028050e0095a7 */ /* 0x000e64000802007f */
[----:B-1----:R-:W-:Y:S05]  /*b900*/  @!P1 BRA `(.L_x_299) ;  /* 0xfffffffc00f09947 */ /* 0x002fea000383ffff */
[----:B------:R-:W-:Y:S05]  /*b910*/  BRA `(.L_x_322) ;  /* 0xfffffff000087947 */ /* 0x000fea000383ffff */
.L_x_308:
[----:B------:R-:W-:Y:S01]  /*b920*/  BSSY B0, `(.L_x_323) ;  /* 0x0000006000007945 */ /* 0x000fe20003800000 */
[----:B------:R-:W-:-:S07]  /*b930*/  IMAD.MOV.U32 R15, RZ, RZ, -0x1 ;  /* 0xffffffffff0f7424 */ /* 0x000fce00078e00ff */
[----:B-----5:R-:W-:Y:S05]  /*b940*/  WARPSYNC.COLLECTIVE R15, `(.L_x_324) ;  /* 0x000000000f0c7348 */ /* 0x020fea0003c00000 */
[----:B------:R-:W-:Y:S02]  /*b950*/  ELECT P6, UR62, PT ;  /* 0x00000000003e782f */ /* 0x000fe400038c0000 */
[----:B------:R-:W-:Y:S01]  /*b960*/  MOV R14, UR62 ;  /* 0x0000003e000e7c02 */ /* 0x000fe20008000f00 */
[----:B-----5:R-:W-:Y:S10]  /*b970*/  ENDCOLLECTIVE ;  /* 0x000000000000791b */ /* 0x020ff40003800000 */
.L_x_324:
[----:B------:R-:W-:Y:S05]  /*b980*/  BSYNC B0 ;  /* 0x0000000000007941 */ /* 0x000fea0003800000 */
.L_x_323:
[----:B------:R-:W-:Y:S05]  /*b990*/  BRA `(.L_x_325) ;  /* 0xfffffff800807947 */ /* 0x000fea000383ffff */
.L_x_312:
[----:B0-----:R0:W1:Y:S02]  /*b9a0*/  SYNCS.PHASECHK.TRANS64.TRYWAIT P0, [R9+URZ], R4 ;  /* 0x00000004090075a7 */ /* 0x001064000800017f */
[----:B-1----:R-:W-:Y:S05]  /*b9b0*/  @!P0 NANOSLEEP.SYNCS 0x989680 ;  /* 0x009896800000895d */ /* 0x002fea0003900000 */
[----:B------:R-:W1:Y:S02]  /*b9c0*/  @!P0 SYNCS.PHASECHK.TRANS64 P0, [R9+URZ], R4 ;  /* 0x00000004090085a7 */ /* 0x000e64000800007f */
[----:B-1----:R-:W-:Y:S05]  /*b9d0*/  @!P0 BRA `(.L_x_312) ;  /* 0xfffffffc00f08947 */ /* 0x002fea000383ffff */
[----:B------:R-:W-:Y:S05]  /*b9e0*/  BRA `(.L_x_326) ;  /* 0xfffffff800c07947 */ /* 0x000fea000383ffff */
.L_x_313:
[----:B0-----:R0:W1:Y:S02]  /*b9f0*/  SYNCS.PHASECHK.TRANS64.TRYWAIT P0, [R8+URZ], R5 ;  /* 0x00000005080075a7 */ /* 0x001064000800017f */
[----:B-1----:R-:W-:Y:S05]  /*ba00*/  @!P0 NANOSLEEP.SYNCS 0x989680 ;  /* 0x009896800000895d */ /* 0x002fea0003900000 */
[----:B------:R-:W1:Y:S02]  /*ba10*/  @!P0 SYNCS.PHASECHK.TRANS64 P0, [R8+URZ], R5 ;  /* 0x00000005080085a7 */ /* 0x000e64000800007f */
[----:B-1----:R-:W-:Y:S05]  /*ba20*/  @!P0 BRA `(.L_x_313) ;  /* 0xfffffffc00f08947 */ /* 0x002fea000383ffff */
[----:B------:R-:W-:Y:S05]  /*ba30*/  BRA `(.L_x_327) ;  /* 0xfffffff800d07947 */ /* 0x000fea000383ffff */
.L_x_314:
[----:B0-----:R0:W1:Y:S02]  /*ba40*/  SYNCS.PHASECHK.TRANS64.TRYWAIT P0, [R9+URZ], R4 ;  /* 0x00000004090075a7 */ /* 0x001064000800017f */
[----:B-1----:R-:W-:Y:S05]  /*ba50*/  @!P0 NANOSLEEP.SYNCS 0x989680 ;  /* 0x009896800000895d */ /* 0x002fea0003900000 */
[----:B------:R-:W1:Y:S02]  /*ba60*/  @!P0 SYNCS.PHASECHK.TRANS64 P0, [R9+URZ], R4 ;  /* 0x00000004090085a7 */ /* 0x000e64000800007f */
[----:B-1----:R-:W-:Y:S05]  /*ba70*/  @!P0 BRA `(.L_x_314) ;  /* 0xfffffffc00f08947 */ /* 0x002fea000383ffff */
[----:B------:R-:W-:Y:S05]  /*ba80*/  BRA `(.L_x_328) ;  /* 0xfffffff800e07947 */ /* 0x000fea000383ffff */
.L_x_315:
[----:B0-----:R0:W1:Y:S02]  /*ba90*/  SYNCS.PHASECHK.TRANS64.TRYWAIT P0, [R6+URZ], R5 ;  /* 0x00000005060075a7 */ /* 0x001064000800017f */
[----:B-1----:R-:W-:Y:S05]  /*baa0*/  @!P0 NANOSLEEP.SYNCS 0x989680 ;  /* 0x009896800000895d */ /* 0x002fea0003900000 */
[----:B------:R-:W1:Y:S02]  /*bab0*/  @!P0 SYNCS.PHASECHK.TRANS64 P0, [R6+URZ], R5 ;  /* 0x00000005060085a7 */ /* 0x000e64000800007f */
[----:B-1----:R-:W-:Y:S05]  /*bac0*/  @!P0 BRA `(.L_x_315) ;  /* 0xfffffffc00f08947 */ /* 0x002fea000383ffff */
[----:B------:R-:W-:Y:S05]  /*bad0*/  BRA `(.L_x_329) ;  /* 0xfffffff800e87947 */ /* 0x000fea000383ffff */
.L_x_330:
[----:B------:R-:W-:-:S00]  /*bae0*/  BRA `(.L_x_330) ;  /* 0xfffffffc00fc7947 */ /* 0x000fc0000383ffff */
[----:B------:R-:W-:-:S00]  /*baf0*/  NOP ;  /* 0x0000000000007918 */ /* 0x000fc00000000000 */
        /* <DEDUP_REMOVED lines=8> */
.L_x_331:


//--------------------- .nv.global.init           --------------------------
	.section	.nv.global.init,"aw",@progbits
.nv.global.init:
	.type		$str$22,@object
	.size		$str$22,($str$23 - $str$22)
$str$22:
        /*0000*/ 	.byte	0x6b, 0x5f, 0x74, 0x69, 0x6c, 0x65, 0x5f, 0x63, 0x6f, 0x75, 0x6e, 0x74, 0x20, 0x3e, 0x3d, 0x20
        /*0010*/ 	.byte	0x31, 0x00
	.type		$str$23,@object
	.size		$str$23,(__unnamed_1 - $str$23)
$str$23:
        /*0012*/ 	.byte	0x2f, 0x74, 0x6d, 0x70, 0x2f, 0x63, 0x75, 0x74, 0x6c, 0x61, 0x73, 0x73, 0x5f, 0x73, 0x77, 0x65
        /*0022*/ 	.byte	0x65, 0x70, 0x5f, 0x73, 0x72, 0x63, 0x2f, 0x69, 0x6e, 0x63, 0x6c, 0x75, 0x64, 0x65, 0x2f, 0x63
        /*0032*/ 	.byte	0x75, 0x74, 0x6c, 0x61, 0x73, 0x73, 0x2f, 0x67, 0x65, 0x6d, 0x6d, 0x2f, 0x63, 0x6f, 0x6c, 0x6c
        /*0042*/ 	.byte	0x65, 0x63, 0x74, 0x69, 0x76, 0x65, 0x2f, 0x73, 0x6d, 0x39, 0x30, 0x5f, 0x6d, 0x6d, 0x61, 0x5f
        /*0052*/ 	.byte	0x74, 0x6d, 0x61, 0x5f, 0x67, 0x6d, 0x6d, 0x61, 0x5f, 0x73, 0x73, 0x5f, 0x77, 0x61, 0x72, 0x70
        /*0062*/ 	.byte	0x73, 0x70, 0x65, 0x63, 0x69, 0x61, 0x6c, 0x69, 0x7a, 0x65, 0x64, 0x2e, 0x68, 0x70, 0x70, 0x00
	.type		__unnamed_1,@object
	.size		__unnamed_1,(.L_0 - __unnamed_1)
__unnamed_1:
        /*0072*/ 	.byte	0x76, 0x6f, 0x69, 0x64, 0x20, 0x63, 0x75, 0x74, 0x6c, 0x61, 0x73, 0x73, 0x3a, 0x3a, 0x67, 0x65
        /* <DEDUP_REMOVED lines=177> */
        /*0b92*/ 	.byte	0x74, 0x69, 0x74, 0x79, 0x5d, 0x00
.L_0:


//--------------------- .nv.shared._ZN7cutlass13device_kernelINS_4gemm6kernel13GemmUniversalIN4cute5tupleIJiiiiEEENS1_10collective13CollectiveMmaINS1_34MainloopSm90TmaGmmaWarpSpecializedILi5ENS5_IJNS4_1CILi2EEENSA_ILi1EEESC_EEENS1_32KernelTmaWarpSpecializedPingpongEEENS5_IJNSA_ILi64EEENSA_ILi256EEENSA_ILi32EEEEEENS_10tfloat32_tENS5_IJlSC_lEEESK_SL_NS4_8TiledMMAINS4_8MMA_AtomIJNS4_4SM904GMMA30MMA_64x256x8_F32TF32TF32_SS_TNILNSP_7ScaleInE1ELSR_1EEEEEENS4_6LayoutINS5_IJSC_SC_SC_EEENS5_IJNSA_ILi0EEESW_SW_EEEEENS5_IJNS4_10UnderscoreESZ_SZ_EEEEENS4_13SM90_TMA_LOADENS4_14ComposedLayoutINS4_7SwizzleILi3ELi4ELi3EEENS4_18smem_ptr_flag_bitsILi32EEENSU_INS5_IJNSA_ILi8EEESI_EEENS5_IJSI_SC_EEEEEEEvNS4_8identityENS4_23SM90_TMA_LOAD_MULTICASTES1C_vS1D_EENS_8epilogue10collective6detail29Sm90TmaWarpSpecializedAdapterINS1H_15DefaultEpilogueISK_SL_SL_NS1G_6thread17LinearCombinationISK_Li1EffLNS1L_9ScaleType4KindE0ELNS_15FloatRoundStyleE2ESK_EENS1_15EpilogueDefaultEEEEEvvEEEEvNT_6ParamsE --------------------------
	.section	.nv.shared._ZN7cutlass13device_kernelINS_4gemm6kernel13GemmUniversalIN4cute5tupleIJiiiiEEENS1_10collective13CollectiveMmaINS1_34MainloopSm90TmaGmmaWarpSpecializedILi5ENS5_IJNS4_1CILi2EEENSA_ILi1EEESC_EEENS1_32KernelTmaWarpSpecializedPingpongEEENS5_IJNSA_ILi64EEENSA_ILi256EEENSA_ILi32EEEEEENS_10tfloat32_tENS5_IJlSC_lEEESK_SL_NS4_8TiledMMAINS4_8MMA_AtomIJNS4_4SM904GMMA30MMA_64x256x8_F32TF32TF32_SS_TNILNSP_7ScaleInE1ELSR_1EEEEEENS4_6LayoutINS5_IJSC_SC_SC_EEENS5_IJNSA_ILi0EEESW_SW_EEEEENS5_IJNS4_10UnderscoreESZ_SZ_EEEEENS4_13SM90_TMA_LOADENS4_14ComposedLayoutINS4_7SwizzleILi3ELi4ELi3EEENS4_18smem_ptr_flag_bitsILi32EEENSU_INS5_IJNSA_ILi8EEESI_EEENS5_IJSI_SC_EEEEEEEvNS4_8identityENS4_23SM90_TMA_LOAD_MULTICASTES1C_vS1D_EENS_8epilogue10collective6detail29Sm90TmaWarpSpecializedAdapterINS1H_15DefaultEpilogueISK_SL_SL_NS1G_6thread17LinearCombinationISK_Li1EffLNS1L_9ScaleType4KindE0ELNS_15FloatRoundStyleE2ESK_EENS1_15EpilogueDefaultEEEEEvvEEEEvNT_6ParamsE,"aw",@nobits
	.sectionflags	@""
	.align	16
	.zero		1024


//--------------------- .nv.shared.reserved.0     --------------------------
	.section	.nv.shared.reserved.0,"aw",@nobits
	.weak		__nv_reservedSMEM_offset_0_alias
	.size		__nv_reservedSMEM_offset_0_alias, 0, 0
	.other		__nv_reservedSMEM_offset_0_alias,@"STO_CUDA_RESERVED_SHARED STV_DEFAULT"
__nv_reservedSMEM_offset_0_alias:
	.zero		0


//--------------------- .nv.global                --------------------------
	.section	.nv.global,"aw",@nobits
.nv.global:
	.type		_ZN39_INTERNAL_09e57f1d_4_k_cu_0648b4c8_69334cute1_E,@object
	.size		_ZN39_INTERNAL_09e57f1d_4_k_cu_0648b4c8_69334cute1_E,(_ZN39_INTERNAL_09e57f1d_4_k_cu_0648b4c8_69334cuda3std3__45__cpo6cbeginE - _ZN39_INTERNAL_09e57f1d_4_k_cu_0648b4c8_69334cute1_E)
_ZN39_INTERNAL_09e57f1d_4_k_cu_0648b4c8_69334cute1_E:
	.zero		1
	.type		_ZN39_INTERNAL_09e57f1d_4_k_cu_0648b4c8_69334cuda3std3__45__cpo6cbeginE,@object
	.size		_ZN39_INTERNAL_09e57f1d_4_k_cu_0648b4c8_69334cuda3std3__45__cpo6cbeginE,(_ZN39_INTERNAL_09e57f1d_4_k_cu_0648b4c8_69334cuda3std3__48in_placeE - _ZN39_INTERNAL_09e57f1d_4_k_cu_0648b4c8_69334cuda3std3__45__cpo6cbeginE)
_ZN39_INTERNAL_09e57f1d_4_k_cu_0648b4c8_69334cuda3std3__45__cpo6cbeginE:
	.zero		1
	.type		_ZN39_INTERNAL_09e57f1d_4_k_cu_0648b4c8_69334cuda3std3__48in_placeE,@object
	.size		_ZN39_INTERNAL_09e57f1d_4_k_cu_0648b4c8_69334cuda3std3__48in_placeE,(_ZN39_INTERNAL_09e57f1d_4_k_cu_0648b4c8_69334cuda3std6ranges3__45__cpo9iter_moveE - _ZN39_INTERNAL_09e57f1d_4_k_cu_0648b4c8_69334cuda3std3__48in_placeE)
_ZN39_INTERNAL_09e57f1d_4_k_cu_0648b4c8_69334cuda3std3__48in_placeE:
	.zero		1
	.type		_ZN39_INTERNAL_09e57f1d_4_k_cu_0648b4c8_69334cuda3std6ranges3__45__cpo9iter_moveE,@object
	.size		_ZN39_INTERNAL_09e57f1d_4_k_cu_0648b4c8_69334cuda3std6ranges3__45__cpo9iter_moveE,(_ZN39_INTERNAL_09e57f1d_4_k_cu_0648b4c8_69334cuda3std3__45__cpo5beginE - _ZN39_INTERNAL_09e57f1d_4_k_cu_0648b4c8_69334cuda3std6ranges3__45__cpo9iter_moveE)
_ZN39_INTERNAL_09e57f1d_4_k_cu_0648b4c8_69334cuda3std6ranges3__45__cpo9iter_moveE:
	.zero		1
	.type		_ZN39_INTERNAL_09e57f1d_4_k_cu_0648b4c8_69334cuda3std3__45__cpo5beginE,@object
	.size		_ZN39_INTERNAL_09e57f1d_4_k_cu_0648b4c8_69334cuda3std3__45__cpo5beginE,(_ZN39_INTERNAL_09e57f1d_4_k_cu_0648b4c8_69334cuda3std3__441_GLOBAL__N__09e57f1d_4_k_cu_0648b4c8_69336ignoreE - _ZN39_INTERNAL_09e57f1d_4_k_cu_0648b4c8_69334cuda3std3__45__cpo5beginE)
_ZN39_INTERNAL_09e57f1d_4_k_cu_0648b4c8_69334cuda3std3__45__cpo5beginE:
	.zero		1
	.type		_ZN39_INTERNAL_09e57f1d_4_k_cu_0648b4c8_69334cuda3std3__441_GLOBAL__N__09e57f1d_4_k_cu_0648b4c8_69336ignoreE,@object
	.size		_ZN39_INTERNAL_09e57f1d_4_k_cu_0648b4c8_69334cuda3std3__441_GLOBAL__N__09e57f1d_4_k_cu_0648b4c8_69336ignoreE,(_ZN39_INTERNAL_09e57f1d_4_k_cu_0648b4c8_69334cute7productE - _ZN39_INTERNAL_09e57f1d_4_k_cu_0648b4c8_69334cuda3std3__441_GLOBAL__N__09e57f1d_4_k_cu_0648b4c8_69336ignoreE)
_ZN39_INTERNAL_09e57f1d_4_k_cu_0648b4c8_69334cuda3std3__441_GLOBAL__N__09e57f1d_4_k_cu_0648b4c8_69336ignoreE:
	.zero		1
	.type		_ZN39_INTERNAL_09e57f1d_4_k_cu_0648b4c8_69334cute7productE,@object
	.size		_ZN39_INTERNAL_09e57f1d_4_k_cu_0648b4c8_69334cute7productE,(_ZN39_INTERNAL_09e57f1d_4_k_cu_0648b4c8_69334cuda3std3__45__cpo3endE - _ZN39_INTERNAL_09e57f1d_4_k_cu_0648b4c8_69334cute7productE)
_ZN39_INTERNAL_09e57f1d_4_k_cu_0648b4c8_69334cute7productE:
	.zero		1
	.type		_ZN39_INTERNAL_09e57f1d_4_k_cu_0648b4c8_69334cuda3std3__45__cpo3endE,@object
	.size		_ZN39_INTERNAL_09e57f1d_4_k_cu_0648b4c8_69334cuda3std3__45__cpo3endE,(_ZN39_INTERNAL_09e57f1d_4_k_cu_0648b4c8_69334cuda3std3__419piecewise_constructE - _ZN39_INTERNAL_09e57f1d_4_k_cu_0648b4c8_69334cuda3std3__45__cpo3endE)
_ZN39_INTERNAL_09e57f1d_4_k_cu_0648b4c8_69334cuda3std3__45__cpo3endE:
	.zero		1
	.type		_ZN39_INTERNAL_09e57f1d_4_k_cu_0648b4c8_69334cuda3std3__419piecewise_constructE,@object
	.size		_ZN39_INTERNAL_09e57f1d_4_k_cu_0648b4c8_69334cuda3std3__419piecewise_constructE,(_ZN39_INTERNAL_09e57f1d_4_k_cu_0648b4c8_69334cuda3std3__45__cpo4cendE - _ZN39_INTERNAL_09e57f1d_4_k_cu_0648b4c8_69334cuda3std3__419piecewise_constructE)
_ZN39_INTERNAL_09e57f1d_4_k_cu_0648b4c8_69334cuda3std3__419piecewise_constructE:
	.zero		1
	.type		_ZN39_INTERNAL_09e57f1d_4_k_cu_0648b4c8_69334cuda3std3__45__cpo4cendE,@object
	.size		_ZN39_INTERNAL_09e57f1d_4_k_cu_0648b4c8_69334cuda3std3__45__cpo4cendE,(_ZN39_INTERNAL_09e57f1d_4_k_cu_0648b4c8_69334cuda3std6ranges3__45__cpo4swapE - _ZN39_INTERNAL_09e57f1d_4_k_cu_0648b4c8_69334cuda3std3__45__cpo4cendE)
_ZN39_INTERNAL_09e57f1d_4_k_cu_0648b4c8_69334cuda3std3__45__cpo4cendE:
	.zero		1
	.type		_ZN39_INTERNAL_09e57f1d_4_k_cu_0648b4c8_69334cuda3std6ranges3__45__cpo4swapE,@object
	.size		_ZN39_INTERNAL_09e57f1d_4_k_cu_0648b4c8_69334cuda3std6ranges3__45__cpo4swapE,(.L_8 - _ZN39_INTERNAL_09e57f1d_4_k_cu_0648b4c8_69334cuda3std6ranges3__45__cpo4swapE)
_ZN39_INTERNAL_09e57f1d_4_k_cu_0648b4c8_69334cuda3std6ranges3__45__cpo4swapE:
	.zero		1
.L_8:


//--------------------- .nv.constant0._ZN7cutlass13device_kernelINS_4gemm6kernel13GemmUniversalIN4cute5tupleIJiiiiEEENS1_10collective13CollectiveMmaINS1_34MainloopSm90TmaGmmaWarpSpecializedILi5ENS5_IJNS4_1CILi2EEENSA_ILi1EEESC_EEENS1_32KernelTmaWarpSpecializedPingpongEEENS5_IJNSA_ILi64EEENSA_ILi256EEENSA_ILi32EEEEEENS_10tfloat32_tENS5_IJlSC_lEEESK_SL_NS4_8TiledMMAINS4_8MMA_AtomIJNS4_4SM904GMMA30MMA_64x256x8_F32TF32TF32_SS_TNILNSP_7ScaleInE1ELSR_1EEEEEENS4_6LayoutINS5_IJSC_SC_SC_EEENS5_IJNSA_ILi0EEESW_SW_EEEEENS5_IJNS4_10UnderscoreESZ_SZ_EEEEENS4_13SM90_TMA_LOADENS4_14ComposedLayoutINS4_7SwizzleILi3ELi4ELi3EEENS4_18smem_ptr_flag_bitsILi32EEENSU_INS5_IJNSA_ILi8EEESI_EEENS5_IJSI_SC_EEEEEEEvNS4_8identityENS4_23SM90_TMA_LOAD_MULTICASTES1C_vS1D_EENS_8epilogue10collective6detail29Sm90TmaWarpSpecializedAdapterINS1H_15DefaultEpilogueISK_SL_SL_NS1G_6thread17LinearCombinationISK_Li1EffLNS1L_9ScaleType4KindE0ELNS_15FloatRoundStyleE2ESK_EENS1_15EpilogueDefaultEEEEEvvEEEEvNT_6ParamsE --------------------------
	.section	.nv.constant0._ZN7cutlass13device_kernelINS_4gemm6kernel13GemmUniversalIN4cute5tupleIJiiiiEEENS1_10collective13CollectiveMmaINS1_34MainloopSm90TmaGmmaWarpSpecializedILi5ENS5_IJNS4_1CILi2EEENSA_ILi1EEESC_EEENS1_32KernelTmaWarpSpecializedPingpongEEENS5_IJNSA_ILi64EEENSA_ILi256EEENSA_ILi32EEEEEENS_10tfloat32_tENS5_IJlSC_lEEESK_SL_NS4_8TiledMMAINS4_8MMA_AtomIJNS4_4SM904GMMA30MMA_64x256x8_F32TF32TF32_SS_TNILNSP_7ScaleInE1ELSR_1EEEEEENS4_6LayoutINS5_IJSC_SC_SC_EEENS5_IJNSA_ILi0EEESW_SW_EEEEENS5_IJNS4_10UnderscoreESZ_SZ_EEEEENS4_13SM90_TMA_LOADENS4_14ComposedLayoutINS4_7SwizzleILi3ELi4ELi3EEENS4_18smem_ptr_flag_bitsILi32EEENSU_INS5_IJNSA_ILi8EEESI_EEENS5_IJSI_SC_EEEEEEEvNS4_8identityENS4_23SM90_TMA_LOAD_MULTICASTES1C_vS1D_EENS_8epilogue10collective6detail29Sm90TmaWarpSpecializedAdapterINS1H_15DefaultEpilogueISK_SL_SL_NS1G_6thread17LinearCombinationISK_Li1EffLNS1L_9ScaleType4KindE0ELNS_15FloatRoundStyleE2ESK_EENS1_15EpilogueDefaultEEEEEvvEEEEvNT_6ParamsE,"a",@progbits
	.sectionflags	@""
	.align	4
.nv.constant0._ZN7cutlass13device_kernelINS_4gemm6kernel13GemmUniversalIN4cute5tupleIJiiiiEEENS1_10collective13CollectiveMmaINS1_34MainloopSm90TmaGmmaWarpSpecializedILi5ENS5_IJNS4_1CILi2EEENSA_ILi1EEESC_EEENS1_32KernelTmaWarpSpecializedPingpongEEENS5_IJNSA_ILi64EEENSA_ILi256EEENSA_ILi32EEEEEENS_10tfloat32_tENS5_IJlSC_lEEESK_SL_NS4_8TiledMMAINS4_8MMA_AtomIJNS4_4SM904GMMA30MMA_64x256x8_F32TF32TF32_SS_TNILNSP_7ScaleInE1ELSR_1EEEEEENS4_6LayoutINS5_IJSC_SC_SC_EEENS5_IJNSA_ILi0EEESW_SW_EEEEENS5_IJNS4_10UnderscoreESZ_SZ_EEEEENS4_13SM90_TMA_LOADENS4_14ComposedLayoutINS4_7SwizzleILi3ELi4ELi3EEENS4_18smem_ptr_flag_bitsILi32EEENSU_INS5_IJNSA_ILi8EEESI_EEENS5_IJSI_SC_EEEEEEEvNS4_8identityENS4_23SM90_TMA_LOAD_MULTICASTES1C_vS1D_EENS_8epilogue10collective6detail29Sm90TmaWarpSpecializedAdapterINS1H_15DefaultEpilogueISK_SL_SL_NS1G_6thread17LinearCombinationISK_Li1EffLNS1L_9ScaleType4KindE0ELNS_15FloatRoundStyleE2ESK_EENS1_15EpilogueDefaultEEEEEvvEEEEvNT_6ParamsE:
	.zero		1664


//--------------------- SYMBOLS --------------------------

	.type		.nv.reservedSmem.offset0,@object
	.size		.nv.reservedSmem.offset0,0x4
	.type		__assertfail,@function
